	.target	sm_90a

	.elftype	@"ET_EXEC"


//--------------------- .note.nv.tkinfo           --------------------------
	.section	.note.nv.tkinfo,"",@"SHT_NOTE"
	.sectionflags	@"SHF_NOTE_NV_TKINFO"
	.tkinfo
        /*0018*/ 	.word	0x00000002
        /*0030*/ 	.string	""
        /*0030*/ 	.string	"ptxas"
        /*0030*/ 	.string	"Cuda compilation tools, release 13.0, V13.0.88"
        /*0030*/ 	.string	"Build cuda_13.0.r13.0/compiler.36424714_0"
        /*0030*/ 	.string	"-arch sm_90a -m 64 "



//--------------------- .note.nv.cuinfo           --------------------------
	.section	.note.nv.cuinfo,"",@"SHT_NOTE"
	.sectionflags	@"SHF_NOTE_NV_CUINFO"
        /*0018*/ 	.short	0x0002
        /*001a*/ 	.short	0x005a
        /*001c*/ 	.short	0x0082
	.zero		2


//--------------------- .nv.info                  --------------------------
	.section	.nv.info,"",@"SHT_CUDA_INFO"
	.align	4


	//----- nvinfo : EIATTR_REGCOUNT
	.align		4
        /*0000*/ 	.byte	0x04, 0x2f
        /*0002*/ 	.short	(.L_15 - .L_14)
	.align		4
.L_14:
        /*0004*/ 	.word	index@(_ZN7cutlass13device_kernelINS_4gemm6kernel13GemmUniversalIN4cute5tupleIJiiiiEEENS1_10collective13CollectiveMmaINS1_34MainloopSm90TmaGmmaWarpSpecializedILi4ENS5_IJNS4_1CILi1EEENSA_ILi8EEESB_EEENS1_35KernelTmaWarpSpecializedCooperativeEEENS5_IJNSA_ILi128EEENSA_ILi256EEENSA_ILi32EEEEEENS_10tfloat32_tENS5_IJlSB_lEEESK_SL_NS4_8TiledMMAINS4_8MMA_AtomIJNS4_4SM904GMMA30MMA_64x256x8_F32TF32TF32_SS_TNILNSP_7ScaleInE1ELSR_1EEEEEENS4_6LayoutINS5_IJNSA_ILi2EEESB_SB_EEENS5_IJSB_NSA_ILi0EEESX_EEEEENS5_IJNS4_10UnderscoreES10_S10_EEEEENS4_23SM90_TMA_LOAD_MULTICASTENS4_14ComposedLayoutINS4_7SwizzleILi3ELi4ELi3EEENS4_18smem_ptr_flag_bitsILi32EEENSU_INS5_IJSC_SI_EEENS5_IJSI_SB_EEEEEEEvNS4_8identityENS4_13SM90_TMA_LOADES1C_vS1D_EENS_8epilogue10collective6detail29Sm90TmaWarpSpecializedAdapterINS1H_15DefaultEpilogueISK_SL_SL_NS1G_6thread17LinearCombinationISK_Li1EffLNS1L_9ScaleType4KindE0ELNS_15FloatRoundStyleE2ESK_EENS1_15EpilogueDefaultEEEEEvvEEEEvNT_6ParamsE)
        /*0008*/ 	.word	0x000000a8


	//----- nvinfo : EIATTR_FRAME_SIZE
	.align		4
.L_15:
        /*000c*/ 	.byte	0x04, 0x11
        /*000e*/ 	.short	(.L_17 - .L_16)
	.align		4
.L_16:
        /*0010*/ 	.word	index@(_ZN7cutlass13device_kernelINS_4gemm6kernel13GemmUniversalIN4cute5tupleIJiiiiEEENS1_10collective13CollectiveMmaINS1_34MainloopSm90TmaGmmaWarpSpecializedILi4ENS5_IJNS4_1CILi1EEENSA_ILi8EEESB_EEENS1_35KernelTmaWarpSpecializedCooperativeEEENS5_IJNSA_ILi128EEENSA_ILi256EEENSA_ILi32EEEEEENS_10tfloat32_tENS5_IJlSB_lEEESK_SL_NS4_8TiledMMAINS4_8MMA_AtomIJNS4_4SM904GMMA30MMA_64x256x8_F32TF32TF32_SS_TNILNSP_7ScaleInE1ELSR_1EEEEEENS4_6LayoutINS5_IJNSA_ILi2EEESB_SB_EEENS5_IJSB_NSA_ILi0EEESX_EEEEENS5_IJNS4_10UnderscoreES10_S10_EEEEENS4_23SM90_TMA_LOAD_MULTICASTENS4_14ComposedLayoutINS4_7SwizzleILi3ELi4ELi3EEENS4_18smem_ptr_flag_bitsILi32EEENSU_INS5_IJSC_SI_EEENS5_IJSI_SB_EEEEEEEvNS4_8identityENS4_13SM90_TMA_LOADES1C_vS1D_EENS_8epilogue10collective6detail29Sm90TmaWarpSpecializedAdapterINS1H_15DefaultEpilogueISK_SL_SL_NS1G_6thread17LinearCombinationISK_Li1EffLNS1L_9ScaleType4KindE0ELNS_15FloatRoundStyleE2ESK_EENS1_15EpilogueDefaultEEEEEvvEEEEvNT_6ParamsE)
        /*0014*/ 	.word	0x00000000


	//----- nvinfo : EIATTR_MIN_STACK_SIZE
	.align		4
.L_17:
        /*0018*/ 	.byte	0x04, 0x12
        /*001a*/ 	.short	(.L_19 - .L_18)
	.align		4
.L_18:
        /*001c*/ 	.word	index@(_ZN7cutlass13device_kernelINS_4gemm6kernel13GemmUniversalIN4cute5tupleIJiiiiEEENS1_10collective13CollectiveMmaINS1_34MainloopSm90TmaGmmaWarpSpecializedILi4ENS5_IJNS4_1CILi1EEENSA_ILi8EEESB_EEENS1_35KernelTmaWarpSpecializedCooperativeEEENS5_IJNSA_ILi128EEENSA_ILi256EEENSA_ILi32EEEEEENS_10tfloat32_tENS5_IJlSB_lEEESK_SL_NS4_8TiledMMAINS4_8MMA_AtomIJNS4_4SM904GMMA30MMA_64x256x8_F32TF32TF32_SS_TNILNSP_7ScaleInE1ELSR_1EEEEEENS4_6LayoutINS5_IJNSA_ILi2EEESB_SB_EEENS5_IJSB_NSA_ILi0EEESX_EEEEENS5_IJNS4_10UnderscoreES10_S10_EEEEENS4_23SM90_TMA_LOAD_MULTICASTENS4_14ComposedLayoutINS4_7SwizzleILi3ELi4ELi3EEENS4_18smem_ptr_flag_bitsILi32EEENSU_INS5_IJSC_SI_EEENS5_IJSI_SB_EEEEEEEvNS4_8identityENS4_13SM90_TMA_LOADES1C_vS1D_EENS_8epilogue10collective6detail29Sm90TmaWarpSpecializedAdapterINS1H_15DefaultEpilogueISK_SL_SL_NS1G_6thread17LinearCombinationISK_Li1EffLNS1L_9ScaleType4KindE0ELNS_15FloatRoundStyleE2ESK_EENS1_15EpilogueDefaultEEEEEvvEEEEvNT_6ParamsE)
        /*0020*/ 	.word	0x00000000
.L_19:


//--------------------- .nv.compat                --------------------------
	.section	.nv.compat,"",@"SHT_CUDA_COMPAT_INFO"
	.align	4
        /*0000*/ 	.byte	0x02, 0x09, 0x01, 0x00, 0x02, 0x02, 0x04, 0x00, 0x02, 0x05, 0x05, 0x00, 0x03, 0x07, 0x01, 0x01
        /*0010*/ 	.byte	0x02, 0x03, 0x01, 0x00, 0x02, 0x06, 0x01, 0x00, 0x04, 0x0b, 0x08, 0x00, 0x00, 0x00, 0x00, 0x00
        /*0020*/ 	.byte	0x00, 0x00, 0x00, 0x00


//--------------------- .nv.info._ZN7cutlass13device_kernelINS_4gemm6kernel13GemmUniversalIN4cute5tupleIJiiiiEEENS1_10collective13CollectiveMmaINS1_34MainloopSm90TmaGmmaWarpSpecializedILi4ENS5_IJNS4_1CILi1EEENSA_ILi8EEESB_EEENS1_35KernelTmaWarpSpecializedCooperativeEEENS5_IJNSA_ILi128EEENSA_ILi256EEENSA_ILi32EEEEEENS_10tfloat32_tENS5_IJlSB_lEEESK_SL_NS4_8TiledMMAINS4_8MMA_AtomIJNS4_4SM904GMMA30MMA_64x256x8_F32TF32TF32_SS_TNILNSP_7ScaleInE1ELSR_1EEEEEENS4_6LayoutINS5_IJNSA_ILi2EEESB_SB_EEENS5_IJSB_NSA_ILi0EEESX_EEEEENS5_IJNS4_10UnderscoreES10_S10_EEEEENS4_23SM90_TMA_LOAD_MULTICASTENS4_14ComposedLayoutINS4_7SwizzleILi3ELi4ELi3EEENS4_18smem_ptr_flag_bitsILi32EEENSU_INS5_IJSC_SI_EEENS5_IJSI_SB_EEEEEEEvNS4_8identityENS4_13SM90_TMA_LOADES1C_vS1D_EENS_8epilogue10collective6detail29Sm90TmaWarpSpecializedAdapterINS1H_15DefaultEpilogueISK_SL_SL_NS1G_6thread17LinearCombinationISK_Li1EffLNS1L_9ScaleType4KindE0ELNS_15FloatRoundStyleE2ESK_EENS1_15EpilogueDefaultEEEEEvvEEEEvNT_6ParamsE --------------------------
	.section	.nv.info._ZN7cutlass13device_kernelINS_4gemm6kernel13GemmUniversalIN4cute5tupleIJiiiiEEENS1_10collective13CollectiveMmaINS1_34MainloopSm90TmaGmmaWarpSpecializedILi4ENS5_IJNS4_1CILi1EEENSA_ILi8EEESB_EEENS1_35KernelTmaWarpSpecializedCooperativeEEENS5_IJNSA_ILi128EEENSA_ILi256EEENSA_ILi32EEEEEENS_10tfloat32_tENS5_IJlSB_lEEESK_SL_NS4_8TiledMMAINS4_8MMA_AtomIJNS4_4SM904GMMA30MMA_64x256x8_F32TF32TF32_SS_TNILNSP_7ScaleInE1ELSR_1EEEEEENS4_6LayoutINS5_IJNSA_ILi2EEESB_SB_EEENS5_IJSB_NSA_ILi0EEESX_EEEEENS5_IJNS4_10UnderscoreES10_S10_EEEEENS4_23SM90_TMA_LOAD_MULTICASTENS4_14ComposedLayoutINS4_7SwizzleILi3ELi4ELi3EEENS4_18smem_ptr_flag_bitsILi32EEENSU_INS5_IJSC_SI_EEENS5_IJSI_SB_EEEEEEEvNS4_8identityENS4_13SM90_TMA_LOADES1C_vS1D_EENS_8epilogue10collective6detail29Sm90TmaWarpSpecializedAdapterINS1H_15DefaultEpilogueISK_SL_SL_NS1G_6thread17LinearCombinationISK_Li1EffLNS1L_9ScaleType4KindE0ELNS_15FloatRoundStyleE2ESK_EENS1_15EpilogueDefaultEEEEEvvEEEEvNT_6ParamsE,"",@"SHT_CUDA_INFO"
	.sectionflags	@""
	.align	4


	//----- nvinfo : EIATTR_CUDA_API_VERSION
	.align		4
        /*0000*/ 	.byte	0x04, 0x37
        /*0002*/ 	.short	(.L_21 - .L_20)
.L_20:
        /*0004*/ 	.word	0x00000082


	//----- nvinfo : EIATTR_KPARAM_INFO
	.align		4
.L_21:
        /*0008*/ 	.byte	0x04, 0x17
        /*000a*/ 	.short	(.L_23 - .L_22)
.L_22:
        /*000c*/ 	.word	0x00000000
        /*0010*/ 	.short	0x0000
        /*0012*/ 	.short	0x0070
        /*0014*/ 	.byte	0x00, 0xf0, 0x01, 0x10


	//----- nvinfo : EIATTR_SPARSE_MMA_MASK
	.align		4
.L_23:
        /*0018*/ 	.byte	0x03, 0x50
        /*001a*/ 	.short	0x0000


	//----- nvinfo : EIATTR_MAXREG_COUNT
	.align		4
        /*001c*/ 	.byte	0x03, 0x1b
        /*001e*/ 	.short	0x00a8


	//----- nvinfo : EIATTR_NUM_BARRIERS
	.align		4
        /*0020*/ 	.byte	0x02, 0x4c
        /*0022*/ 	.byte	0x01
	.zero		1


	//----- nvinfo : EIATTR_EXTERNS
	.align		4
        /*0024*/ 	.byte	0x04, 0x0f
        /*0026*/ 	.short	(.L_25 - .L_24)


	//   ....[0]....
	.align		4
.L_24:
        /*0028*/ 	.word	index@(__assertfail)


	//----- nvinfo : EIATTR_MERCURY_ISA_VERSION
	.align		4
.L_25:
        /*002c*/ 	.byte	0x03, 0x5f
        /*002e*/ 	.short	0x0101


	//----- nvinfo : EIATTR_INT_WARP_WIDE_INSTR_OFFSETS
	.align		4
        /*0030*/ 	.byte	0x04, 0x31
        /*0032*/ 	.short	(.L_27 - .L_26)


	//   ....[0]....
.L_26:
        /*0034*/ 	.word	0x00000420


	//   ....[1]....
        /*0038*/ 	.word	0x00000440


	//   ....[2]....
        /*003c*/ 	.word	0x00000610


	//   ....[3]....
        /*0040*/ 	.word	0x00001cc0


	//----- nvinfo : EIATTR_COOP_GROUP_MASK_REGIDS
	.align		4
.L_27:
        /*0044*/ 	.byte	0x04, 0x29
        /*0046*/ 	.short	(.L_29 - .L_28)


	//   ....[0]....
.L_28:
        /*0048*/ 	.word	0xffffffff


	//   ....[1]....
        /*004c*/ 	.word	0xffffffff


	//   ....[2]....
        /*0050*/ 	.word	0xffffffff


	//   ....[3]....
        /*0054*/ 	.word	0xffffffff


	//   ....[4]....
        /*0058*/ 	.word	0xffffffff


	//   ....[5]....
        /*005c*/ 	.word	0xffffffff


	//----- nvinfo : EIATTR_COOP_GROUP_INSTR_OFFSETS
	.align		4
.L_29:
        /*0060*/ 	.byte	0x04, 0x28
        /*0062*/ 	.short	(.L_31 - .L_30)


	//   ....[0]....
.L_30:
        /*0064*/ 	.word	0x00000060


	//   ....[1]....
        /*0068*/ 	.word	0x00000070


	//   ....[2]....
        /*006c*/ 	.word	0x00000130


	//   ....[3]....
        /*0070*/ 	.word	0x000002d0


	//   ....[4]....
        /*0074*/ 	.word	0x00000780


	//   ....[5]....
        /*0078*/ 	.word	0x000011d0


	//----- nvinfo : EIATTR_REG_RECONFIG
	.align		4
.L_31:
        /*007c*/ 	.byte	0x01, 0x54
	.zero		2


	//----- nvinfo : EIATTR_SYSCALL_OFFSETS
	.align		4
        /*0080*/ 	.byte	0x04, 0x46
        /*0082*/ 	.short	(.L_33 - .L_32)


	//   ....[0]....
.L_32:
        /*0084*/ 	.word	0x00001390


	//----- nvinfo : EIATTR_MBARRIER_INSTR_OFFSETS
	.align		4
.L_33:
        /*0088*/ 	.byte	0x04, 0x39
        /*008a*/ 	.short	(.L_35 - .L_34)


	//   ....[0]....
.L_34:
        /*008c*/ 	.word	0x00000230
        /*0090*/ 	.word	0x000000ff
        /*0094*/ 	.word	0x00000000
        /*0098*/ 	.short	0x0100
        /*009a*/ 	.byte	0x08
	.zero		1


	//   ....[1]....
        /*009c*/ 	.word	0x00000240
        /*00a0*/ 	.word	0x000000ff
        /*00a4*/ 	.word	0x00000020
        /*00a8*/ 	.short	0x0100
        /*00aa*/ 	.byte	0x08
	.zero		1


	//   ....[2]....
        /*00ac*/ 	.word	0x00000250
        /*00b0*/ 	.word	0x000000ff
        /*00b4*/ 	.word	0x00000008
        /*00b8*/ 	.short	0x0100
        /*00ba*/ 	.byte	0x08
	.zero		1


	//   ....[3]....
        /*00bc*/ 	.word	0x00000260
        /*00c0*/ 	.word	0x000000ff
        /*00c4*/ 	.word	0x00000028
        /*00c8*/ 	.short	0x0100
        /*00ca*/ 	.byte	0x08
	.zero		1


	//   ....[4]....
        /*00cc*/ 	.word	0x00000270
        /*00d0*/ 	.word	0x000000ff
        /*00d4*/ 	.word	0x00000010
        /*00d8*/ 	.short	0x0100
        /*00da*/ 	.byte	0x08
	.zero		1


	//   ....[5]....
        /*00dc*/ 	.word	0x00000280
        /*00e0*/ 	.word	0x000000ff
        /*00e4*/ 	.word	0x00000030
        /*00e8*/ 	.short	0x0100
        /*00ea*/ 	.byte	0x08
	.zero		1


	//   ....[6]....
        /*00ec*/ 	.word	0x00000290
        /*00f0*/ 	.word	0x000000ff
        /*00f4*/ 	.word	0x00000018
        /*00f8*/ 	.short	0x0100
        /*00fa*/ 	.byte	0x08
	.zero		1


	//   ....[7]....
        /*00fc*/ 	.word	0x000002a0
        /*0100*/ 	.word	0x000000ff
        /*0104*/ 	.word	0x00000038
        /*0108*/ 	.short	0x0100
        /*010a*/ 	.byte	0x08
	.zero		1


	//   ....[8]....
        /*010c*/ 	.word	0x00000690
        /*0110*/ 	.word	0x000000ff
        /*0114*/ 	.word	0x00000050
        /*0118*/ 	.short	0x0100
        /*011a*/ 	.byte	0x06
	.zero		1


	//   ....[9]....
        /*011c*/ 	.word	0x00000720
        /*0120*/ 	.word	0x000000ff
        /*0124*/ 	.word	0x00000058
        /*0128*/ 	.short	0x0100
        /*012a*/ 	.byte	0x06
	.zero		1


	//   ....[10]....
        /*012c*/ 	.word	0x00001450
        /*0130*/ 	.word	0x00000003
        /*0134*/ 	.word	0x00000000
        /*0138*/ 	.short	0x010a
        /*013a*/ 	.byte	0x3f
	.zero		1


	//   ....[11]....
        /*013c*/ 	.word	0x00001490
        /*0140*/ 	.word	0x00000003
        /*0144*/ 	.word	0x00000000
        /*0148*/ 	.short	0x010a
        /*014a*/ 	.byte	0x3f
	.zero		1


	//   ....[12]....
        /*014c*/ 	.word	0x00001890
        /*0150*/ 	.word	0x00000005
        /*0154*/ 	.word	0x00000000
        /*0158*/ 	.short	0x010a
        /*015a*/ 	.byte	0x3f
	.zero		1


	//   ....[13]....
        /*015c*/ 	.word	0x000018d0
        /*0160*/ 	.word	0x00000005
        /*0164*/ 	.word	0x00000000
        /*0168*/ 	.short	0x010a
        /*016a*/ 	.byte	0x3f
	.zero		1


	//   ....[14]....
        /*016c*/ 	.word	0x00001b60
        /*0170*/ 	.word	0x00000005
        /*0174*/ 	.word	0x00000000
        /*0178*/ 	.short	0x0101
        /*017a*/ 	.byte	0x3f
	.zero		1


	//   ....[15]....
        /*017c*/ 	.word	0x00001d40
        /*0180*/ 	.word	0x00000003
        /*0184*/ 	.word	0x00000000
        /*0188*/ 	.short	0x0101
        /*018a*/ 	.byte	0x3f
	.zero		1


	//   ....[16]....
        /*018c*/ 	.word	0x0000ab20
        /*0190*/ 	.word	0x00000016
        /*0194*/ 	.word	0x00000020
        /*0198*/ 	.short	0x010a
        /*019a*/ 	.byte	0x3f
	.zero		1


	//   ....[17]....
        /*019c*/ 	.word	0x0000aef0
        /*01a0*/ 	.word	0x00000005
        /*01a4*/ 	.word	0x00000058
        /*01a8*/ 	.short	0x0101
        /*01aa*/ 	.byte	0x3f
	.zero		1


	//   ....[18]....
        /*01ac*/ 	.word	0x0000b600
        /*01b0*/ 	.word	0x00000007
        /*01b4*/ 	.word	0x00000000
        /*01b8*/ 	.short	0x010a
        /*01ba*/ 	.byte	0x3f
	.zero		1


	//   ....[19]....
        /*01bc*/ 	.word	0x0000b680
        /*01c0*/ 	.word	0x00000008
        /*01c4*/ 	.word	0x00000000
        /*01c8*/ 	.short	0x010a
        /*01ca*/ 	.byte	0x3f
	.zero		1


	//   ....[20]....
        /*01cc*/ 	.word	0x0000b710
        /*01d0*/ 	.word	0x0000000b
        /*01d4*/ 	.word	0x00000000
        /*01d8*/ 	.short	0x010a
        /*01da*/ 	.byte	0x3f
	.zero		1


	//   ....[21]....
        /*01dc*/ 	.word	0x0000b7a0
        /*01e0*/ 	.word	0x00000003
        /*01e4*/ 	.word	0x00000000
        /*01e8*/ 	.short	0x010a
        /*01ea*/ 	.byte	0x3f
	.zero		1


	//   ....[22]....
        /*01ec*/ 	.word	0x0000b800
        /*01f0*/ 	.word	0x00000003
        /*01f4*/ 	.word	0x00000000
        /*01f8*/ 	.short	0x010a
        /*01fa*/ 	.byte	0x3f
	.zero		1


	//   ....[23]....
        /*01fc*/ 	.word	0x0000b850
        /*0200*/ 	.word	0x00000005
        /*0204*/ 	.word	0x00000000
        /*0208*/ 	.short	0x010a
        /*020a*/ 	.byte	0x3f
	.zero		1


	//   ....[24]....
        /*020c*/ 	.word	0x0000b920
        /*0210*/ 	.word	0x00000016
        /*0214*/ 	.word	0x00000020
        /*0218*/ 	.short	0x010a
        /*021a*/ 	.byte	0x3f
	.zero		1


	//   ....[25]....
        /*021c*/ 	.word	0x0000b9f0
        /*0220*/ 	.word	0x00000007
        /*0224*/ 	.word	0x00000000
        /*0228*/ 	.short	0x010a
        /*022a*/ 	.byte	0x3f
	.zero		1


	//   ....[26]....
        /*022c*/ 	.word	0x0000ba40
        /*0230*/ 	.word	0x00000008
        /*0234*/ 	.word	0x00000000
        /*0238*/ 	.short	0x010a
        /*023a*/ 	.byte	0x3f
	.zero		1


	//   ....[27]....
        /*023c*/ 	.word	0x0000ba90
        /*0240*/ 	.word	0x0000000b
        /*0244*/ 	.word	0x00000000
        /*0248*/ 	.short	0x010a
        /*024a*/ 	.byte	0x3f
	.zero		1


	//----- nvinfo : EIATTR_NUM_MBARRIERS
	.align		4
.L_35:
        /*024c*/ 	.byte	0x03, 0x38
        /*024e*/ 	.short	0x000a


	//----- nvinfo : EIATTR_EXIT_INSTR_OFFSETS
	.align		4
        /*0250*/ 	.byte	0x04, 0x1c
        /*0252*/ 	.short	(.L_37 - .L_36)


	//   ....[0]....
.L_36:
        /*0254*/ 	.word	0x000008e0


	//   ....[1]....
        /*0258*/ 	.word	0x00001100


	//   ....[2]....
        /*025c*/ 	.word	0x0000a240


	//   ....[3]....
        /*0260*/ 	.word	0x0000a7a0


	//   ....[4]....
        /*0264*/ 	.word	0x0000b7f0


	//----- nvinfo : EIATTR_MAX_THREADS
	.align		4
.L_37:
        /*0268*/ 	.byte	0x04, 0x05
        /*026a*/ 	.short	(.L_39 - .L_38)
.L_38:
        /*026c*/ 	.word	0x00000180
        /*0270*/ 	.word	0x00000001
        /*0274*/ 	.word	0x00000001


	//----- nvinfo : EIATTR_CRS_STACK_SIZE
	.align		4
.L_39:
        /*0278*/ 	.byte	0x04, 0x1e
        /*027a*/ 	.short	(.L_41 - .L_40)
.L_40:
        /*027c*/ 	.word	0x00000000


	//----- nvinfo : EIATTR_CBANK_PARAM_SIZE
	.align		4
.L_41:
        /*0280*/ 	.byte	0x03, 0x19
        /*0282*/ 	.short	0x0470


	//----- nvinfo : EIATTR_PARAM_CBANK
	.align		4
        /*0284*/ 	.byte	0x04, 0x0a
        /*0286*/ 	.short	(.L_43 - .L_42)
	.align		4
.L_42:
        /*0288*/ 	.word	index@(.nv.constant0._ZN7cutlass13device_kernelINS_4gemm6kernel13GemmUniversalIN4cute5tupleIJiiiiEEENS1_10collective13CollectiveMmaINS1_34MainloopSm90TmaGmmaWarpSpecializedILi4ENS5_IJNS4_1CILi1EEENSA_ILi8EEESB_EEENS1_35KernelTmaWarpSpecializedCooperativeEEENS5_IJNSA_ILi128EEENSA_ILi256EEENSA_ILi32EEEEEENS_10tfloat32_tENS5_IJlSB_lEEESK_SL_NS4_8TiledMMAINS4_8MMA_AtomIJNS4_4SM904GMMA30MMA_64x256x8_F32TF32TF32_SS_TNILNSP_7ScaleInE1ELSR_1EEEEEENS4_6LayoutINS5_IJNSA_ILi2EEESB_SB_EEENS5_IJSB_NSA_ILi0EEESX_EEEEENS5_IJNS4_10UnderscoreES10_S10_EEEEENS4_23SM90_TMA_LOAD_MULTICASTENS4_14ComposedLayoutINS4_7SwizzleILi3ELi4ELi3EEENS4_18smem_ptr_flag_bitsILi32EEENSU_INS5_IJSC_SI_EEENS5_IJSI_SB_EEEEEEEvNS4_8identityENS4_13SM90_TMA_LOADES1C_vS1D_EENS_8epilogue10collective6detail29Sm90TmaWarpSpecializedAdapterINS1H_15DefaultEpilogueISK_SL_SL_NS1G_6thread17LinearCombinationISK_Li1EffLNS1L_9ScaleType4KindE0ELNS_15FloatRoundStyleE2ESK_EENS1_15EpilogueDefaultEEEEEvvEEEEvNT_6ParamsE)
        /*028c*/ 	.short	0x0210
        /*028e*/ 	.short	0x0470


	//----- nvinfo : EIATTR_SW_WAR
	.align		4
.L_43:
        /*0290*/ 	.byte	0x04, 0x36
        /*0292*/ 	.short	(.L_45 - .L_44)
.L_44:
        /*0294*/ 	.word	0x00000008
.L_45:


//--------------------- .nv.callgraph             --------------------------
	.section	.nv.callgraph,"",@"SHT_CUDA_CALLGRAPH"
	.align	4
	.sectionentsize	8
	.align		4
        /*0000*/ 	.word	0x00000000
	.align		4
        /*0004*/ 	.word	0xffffffff
	.align		4
        /*0008*/ 	.word	index@(_ZN7cutlass13device_kernelINS_4gemm6kernel13GemmUniversalIN4cute5tupleIJiiiiEEENS1_10collective13CollectiveMmaINS1_34MainloopSm90TmaGmmaWarpSpecializedILi4ENS5_IJNS4_1CILi1EEENSA_ILi8EEESB_EEENS1_35KernelTmaWarpSpecializedCooperativeEEENS5_IJNSA_ILi128EEENSA_ILi256EEENSA_ILi32EEEEEENS_10tfloat32_tENS5_IJlSB_lEEESK_SL_NS4_8TiledMMAINS4_8MMA_AtomIJNS4_4SM904GMMA30MMA_64x256x8_F32TF32TF32_SS_TNILNSP_7ScaleInE1ELSR_1EEEEEENS4_6LayoutINS5_IJNSA_ILi2EEESB_SB_EEENS5_IJSB_NSA_ILi0EEESX_EEEEENS5_IJNS4_10UnderscoreES10_S10_EEEEENS4_23SM90_TMA_LOAD_MULTICASTENS4_14ComposedLayoutINS4_7SwizzleILi3ELi4ELi3EEENS4_18smem_ptr_flag_bitsILi32EEENSU_INS5_IJSC_SI_EEENS5_IJSI_SB_EEEEEEEvNS4_8identityENS4_13SM90_TMA_LOADES1C_vS1D_EENS_8epilogue10collective6detail29Sm90TmaWarpSpecializedAdapterINS1H_15DefaultEpilogueISK_SL_SL_NS1G_6thread17LinearCombinationISK_Li1EffLNS1L_9ScaleType4KindE0ELNS_15FloatRoundStyleE2ESK_EENS1_15EpilogueDefaultEEEEEvvEEEEvNT_6ParamsE)
	.align		4
        /*000c*/ 	.word	index@(__assertfail)
	.align		4
        /*0010*/ 	.word	0x00000000
	.align		4
        /*0014*/ 	.word	0xfffffffe
	.align		4
        /*0018*/ 	.word	0x00000000
	.align		4
        /*001c*/ 	.word	0xfffffffd
	.align		4
        /*0020*/ 	.word	0x00000000
	.align		4
        /*0024*/ 	.word	0xfffffffc


//--------------------- .nv.constant4             --------------------------
	.section	.nv.constant4,"a",@progbits
	.align	8
	.align		8
.nv.constant4:
        /*0000*/ 	.dword	__assertfail
	.align		8
        /*0008*/ 	.dword	__unnamed_1
	.align		8
        /*0010*/ 	.dword	_ZN40_INTERNAL_c2c5708b_4_k_cu_4141ae15_197624cuda3std3__45__cpo5beginE
	.align		8
        /*0018*/ 	.dword	_ZN40_INTERNAL_c2c5708b_4_k_cu_4141ae15_197624cuda3std3__45__cpo3endE
	.align		8
        /*0020*/ 	.dword	_ZN40_INTERNAL_c2c5708b_4_k_cu_4141ae15_197624cuda3std3__45__cpo6cbeginE
	.align		8
        /*0028*/ 	.dword	_ZN40_INTERNAL_c2c5708b_4_k_cu_4141ae15_197624cuda3std3__45__cpo4cendE
	.align		8
        /*0030*/ 	.dword	_ZN40_INTERNAL_c2c5708b_4_k_cu_4141ae15_197624cuda3std3__442_GLOBAL__N__c2c5708b_4_k_cu_4141ae15_197626ignoreE
	.align		8
        /*0038*/ 	.dword	_ZN40_INTERNAL_c2c5708b_4_k_cu_4141ae15_197624cuda3std3__419piecewise_constructE
	.align		8
        /*0040*/ 	.dword	_ZN40_INTERNAL_c2c5708b_4_k_cu_4141ae15_197624cuda3std3__48in_placeE
	.align		8
        /*0048*/ 	.dword	_ZN40_INTERNAL_c2c5708b_4_k_cu_4141ae15_197624cuda3std6ranges3__45__cpo4swapE
	.align		8
        /*0050*/ 	.dword	_ZN40_INTERNAL_c2c5708b_4_k_cu_4141ae15_197624cuda3std6ranges3__45__cpo9iter_moveE
	.align		8
        /*0058*/ 	.dword	_ZN40_INTERNAL_c2c5708b_4_k_cu_4141ae15_197624cute7productE
	.align		8
        /*0060*/ 	.dword	_ZN40_INTERNAL_c2c5708b_4_k_cu_4141ae15_197624cute1_E
	.align		8
        /*0068*/ 	.dword	$str$22
	.align		8
        /*0070*/ 	.dword	$str$23


//--------------------- .text._ZN7cutlass13device_kernelINS_4gemm6kernel13GemmUniversalIN4cute5tupleIJiiiiEEENS1_10collective13CollectiveMmaINS1_34MainloopSm90TmaGmmaWarpSpecializedILi4ENS5_IJNS4_1CILi1EEENSA_ILi8EEESB_EEENS1_35KernelTmaWarpSpecializedCooperativeEEENS5_IJNSA_ILi128EEENSA_ILi256EEENSA_ILi32EEEEEENS_10tfloat32_tENS5_IJlSB_lEEESK_SL_NS4_8TiledMMAINS4_8MMA_AtomIJNS4_4SM904GMMA30MMA_64x256x8_F32TF32TF32_SS_TNILNSP_7ScaleInE1ELSR_1EEEEEENS4_6LayoutINS5_IJNSA_ILi2EEESB_SB_EEENS5_IJSB_NSA_ILi0EEESX_EEEEENS5_IJNS4_10UnderscoreES10_S10_EEEEENS4_23SM90_TMA_LOAD_MULTICASTENS4_14ComposedLayoutINS4_7SwizzleILi3ELi4ELi3EEENS4_18smem_ptr_flag_bitsILi32EEENSU_INS5_IJSC_SI_EEENS5_IJSI_SB_EEEEEEEvNS4_8identityENS4_13SM90_TMA_LOADES1C_vS1D_EENS_8epilogue10collective6detail29Sm90TmaWarpSpecializedAdapterINS1H_15DefaultEpilogueISK_SL_SL_NS1G_6thread17LinearCombinationISK_Li1EffLNS1L_9ScaleType4KindE0ELNS_15FloatRoundStyleE2ESK_EENS1_15EpilogueDefaultEEEEEvvEEEEvNT_6ParamsE --------------------------
	.section	.text._ZN7cutlass13device_kernelINS_4gemm6kernel13GemmUniversalIN4cute5tupleIJiiiiEEENS1_10collective13CollectiveMmaINS1_34MainloopSm90TmaGmmaWarpSpecializedILi4ENS5_IJNS4_1CILi1EEENSA_ILi8EEESB_EEENS1_35KernelTmaWarpSpecializedCooperativeEEENS5_IJNSA_ILi128EEENSA_ILi256EEENSA_ILi32EEEEEENS_10tfloat32_tENS5_IJlSB_lEEESK_SL_NS4_8TiledMMAINS4_8MMA_AtomIJNS4_4SM904GMMA30MMA_64x256x8_F32TF32TF32_SS_TNILNSP_7ScaleInE1ELSR_1EEEEEENS4_6LayoutINS5_IJNSA_ILi2EEESB_SB_EEENS5_IJSB_NSA_ILi0EEESX_EEEEENS5_IJNS4_10UnderscoreES10_S10_EEEEENS4_23SM90_TMA_LOAD_MULTICASTENS4_14ComposedLayoutINS4_7SwizzleILi3ELi4ELi3EEENS4_18smem_ptr_flag_bitsILi32EEENSU_INS5_IJSC_SI_EEENS5_IJSI_SB_EEEEEEEvNS4_8identityENS4_13SM90_TMA_LOADES1C_vS1D_EENS_8epilogue10collective6detail29Sm90TmaWarpSpecializedAdapterINS1H_15DefaultEpilogueISK_SL_SL_NS1G_6thread17LinearCombinationISK_Li1EffLNS1L_9ScaleType4KindE0ELNS_15FloatRoundStyleE2ESK_EENS1_15EpilogueDefaultEEEEEvvEEEEvNT_6ParamsE,"ax",@progbits
	.align	128
.text._ZN7cutlass13device_kernelINS_4gemm6kernel13GemmUniversalIN4cute5tupleIJiiiiEEENS1_10collective13CollectiveMmaINS1_34MainloopSm90TmaGmmaWarpSpecializedILi4ENS5_IJNS4_1CILi1EEENSA_ILi8EEESB_EEENS1_35KernelTmaWarpSpecializedCooperativeEEENS5_IJNSA_ILi128EEENSA_ILi256EEENSA_ILi32EEEEEENS_10tfloat32_tENS5_IJlSB_lEEESK_SL_NS4_8TiledMMAINS4_8MMA_AtomIJNS4_4SM904GMMA30MMA_64x256x8_F32TF32TF32_SS_TNILNSP_7ScaleInE1ELSR_1EEEEEENS4_6LayoutINS5_IJNSA_ILi2EEESB_SB_EEENS5_IJSB_NSA_ILi0EEESX_EEEEENS5_IJNS4_10UnderscoreES10_S10_EEEEENS4_23SM90_TMA_LOAD_MULTICASTENS4_14ComposedLayoutINS4_7SwizzleILi3ELi4ELi3EEENS4_18smem_ptr_flag_bitsILi32EEENSU_INS5_IJSC_SI_EEENS5_IJSI_SB_EEEEEEEvNS4_8identityENS4_13SM90_TMA_LOADES1C_vS1D_EENS_8epilogue10collective6detail29Sm90TmaWarpSpecializedAdapterINS1H_15DefaultEpilogueISK_SL_SL_NS1G_6thread17LinearCombinationISK_Li1EffLNS1L_9ScaleType4KindE0ELNS_15FloatRoundStyleE2ESK_EENS1_15EpilogueDefaultEEEEEvvEEEEvNT_6ParamsE:
        .type           _ZN7cutlass13device_kernelINS_4gemm6kernel13GemmUniversalIN4cute5tupleIJiiiiEEENS1_10collective13CollectiveMmaINS1_34MainloopSm90TmaGmmaWarpSpecializedILi4ENS5_IJNS4_1CILi1EEENSA_ILi8EEESB_EEENS1_35KernelTmaWarpSpecializedCooperativeEEENS5_IJNSA_ILi128EEENSA_ILi256EEENSA_ILi32EEEEEENS_10tfloat32_tENS5_IJlSB_lEEESK_SL_NS4_8TiledMMAINS4_8MMA_AtomIJNS4_4SM904GMMA30MMA_64x256x8_F32TF32TF32_SS_TNILNSP_7ScaleInE1ELSR_1EEEEEENS4_6LayoutINS5_IJNSA_ILi2EEESB_SB_EEENS5_IJSB_NSA_ILi0EEESX_EEEEENS5_IJNS4_10UnderscoreES10_S10_EEEEENS4_23SM90_TMA_LOAD_MULTICASTENS4_14ComposedLayoutINS4_7SwizzleILi3ELi4ELi3EEENS4_18smem_ptr_flag_bitsILi32EEENSU_INS5_IJSC_SI_EEENS5_IJSI_SB_EEEEEEEvNS4_8identityENS4_13SM90_TMA_LOADES1C_vS1D_EENS_8epilogue10collective6detail29Sm90TmaWarpSpecializedAdapterINS1H_15DefaultEpilogueISK_SL_SL_NS1G_6thread17LinearCombinationISK_Li1EffLNS1L_9ScaleType4KindE0ELNS_15FloatRoundStyleE2ESK_EENS1_15EpilogueDefaultEEEEEvvEEEEvNT_6ParamsE,@function
        .size           _ZN7cutlass13device_kernelINS_4gemm6kernel13GemmUniversalIN4cute5tupleIJiiiiEEENS1_10collective13CollectiveMmaINS1_34MainloopSm90TmaGmmaWarpSpecializedILi4ENS5_IJNS4_1CILi1EEENSA_ILi8EEESB_EEENS1_35KernelTmaWarpSpecializedCooperativeEEENS5_IJNSA_ILi128EEENSA_ILi256EEENSA_ILi32EEEEEENS_10tfloat32_tENS5_IJlSB_lEEESK_SL_NS4_8TiledMMAINS4_8MMA_AtomIJNS4_4SM904GMMA30MMA_64x256x8_F32TF32TF32_SS_TNILNSP_7ScaleInE1ELSR_1EEEEEENS4_6LayoutINS5_IJNSA_ILi2EEESB_SB_EEENS5_IJSB_NSA_ILi0EEESX_EEEEENS5_IJNS4_10UnderscoreES10_S10_EEEEENS4_23SM90_TMA_LOAD_MULTICASTENS4_14ComposedLayoutINS4_7SwizzleILi3ELi4ELi3EEENS4_18smem_ptr_flag_bitsILi32EEENSU_INS5_IJSC_SI_EEENS5_IJSI_SB_EEEEEEEvNS4_8identityENS4_13SM90_TMA_LOADES1C_vS1D_EENS_8epilogue10collective6detail29Sm90TmaWarpSpecializedAdapterINS1H_15DefaultEpilogueISK_SL_SL_NS1G_6thread17LinearCombinationISK_Li1EffLNS1L_9ScaleType4KindE0ELNS_15FloatRoundStyleE2ESK_EENS1_15EpilogueDefaultEEEEEvvEEEEvNT_6ParamsE,(.L_x_325 - _ZN7cutlass13device_kernelINS_4gemm6kernel13GemmUniversalIN4cute5tupleIJiiiiEEENS1_10collective13CollectiveMmaINS1_34MainloopSm90TmaGmmaWarpSpecializedILi4ENS5_IJNS4_1CILi1EEENSA_ILi8EEESB_EEENS1_35KernelTmaWarpSpecializedCooperativeEEENS5_IJNSA_ILi128EEENSA_ILi256EEENSA_ILi32EEEEEENS_10tfloat32_tENS5_IJlSB_lEEESK_SL_NS4_8TiledMMAINS4_8MMA_AtomIJNS4_4SM904GMMA30MMA_64x256x8_F32TF32TF32_SS_TNILNSP_7ScaleInE1ELSR_1EEEEEENS4_6LayoutINS5_IJNSA_ILi2EEESB_SB_EEENS5_IJSB_NSA_ILi0EEESX_EEEEENS5_IJNS4_10UnderscoreES10_S10_EEEEENS4_23SM90_TMA_LOAD_MULTICASTENS4_14ComposedLayoutINS4_7SwizzleILi3ELi4ELi3EEENS4_18smem_ptr_flag_bitsILi32EEENSU_INS5_IJSC_SI_EEENS5_IJSI_SB_EEEEEEEvNS4_8identityENS4_13SM90_TMA_LOADES1C_vS1D_EENS_8epilogue10collective6detail29Sm90TmaWarpSpecializedAdapterINS1H_15DefaultEpilogueISK_SL_SL_NS1G_6thread17LinearCombinationISK_Li1EffLNS1L_9ScaleType4KindE0ELNS_15FloatRoundStyleE2ESK_EENS1_15EpilogueDefaultEEEEEvvEEEEvNT_6ParamsE)
        .other          _ZN7cutlass13device_kernelINS_4gemm6kernel13GemmUniversalIN4cute5tupleIJiiiiEEENS1_10collective13CollectiveMmaINS1_34MainloopSm90TmaGmmaWarpSpecializedILi4ENS5_IJNS4_1CILi1EEENSA_ILi8EEESB_EEENS1_35KernelTmaWarpSpecializedCooperativeEEENS5_IJNSA_ILi128EEENSA_ILi256EEENSA_ILi32EEEEEENS_10tfloat32_tENS5_IJlSB_lEEESK_SL_NS4_8TiledMMAINS4_8MMA_AtomIJNS4_4SM904GMMA30MMA_64x256x8_F32TF32TF32_SS_TNILNSP_7ScaleInE1ELSR_1EEEEEENS4_6LayoutINS5_IJNSA_ILi2EEESB_SB_EEENS5_IJSB_NSA_ILi0EEESX_EEEEENS5_IJNS4_10UnderscoreES10_S10_EEEEENS4_23SM90_TMA_LOAD_MULTICASTENS4_14ComposedLayoutINS4_7SwizzleILi3ELi4ELi3EEENS4_18smem_ptr_flag_bitsILi32EEENSU_INS5_IJSC_SI_EEENS5_IJSI_SB_EEEEEEEvNS4_8identityENS4_13SM90_TMA_LOADES1C_vS1D_EENS_8epilogue10collective6detail29Sm90TmaWarpSpecializedAdapterINS1H_15DefaultEpilogueISK_SL_SL_NS1G_6thread17LinearCombinationISK_Li1EffLNS1L_9ScaleType4KindE0ELNS_15FloatRoundStyleE2ESK_EENS1_15EpilogueDefaultEEEEEvvEEEEvNT_6ParamsE,@"STO_CUDA_ENTRY STV_DEFAULT"
_ZN7cutlass13device_kernelINS_4gemm6kernel13GemmUniversalIN4cute5tupleIJiiiiEEENS1_10collective13CollectiveMmaINS1_34MainloopSm90TmaGmmaWarpSpecializedILi4ENS5_IJNS4_1CILi1EEENSA_ILi8EEESB_EEENS1_35KernelTmaWarpSpecializedCooperativeEEENS5_IJNSA_ILi128EEENSA_ILi256EEENSA_ILi32EEEEEENS_10tfloat32_tENS5_IJlSB_lEEESK_SL_NS4_8TiledMMAINS4_8MMA_AtomIJNS4_4SM904GMMA30MMA_64x256x8_F32TF32TF32_SS_TNILNSP_7ScaleInE1ELSR_1EEEEEENS4_6LayoutINS5_IJNSA_ILi2EEESB_SB_EEENS5_IJSB_NSA_ILi0EEESX_EEEEENS5_IJNS4_10UnderscoreES10_S10_EEEEENS4_23SM90_TMA_LOAD_MULTICASTENS4_14ComposedLayoutINS4_7SwizzleILi3ELi4ELi3EEENS4_18smem_ptr_flag_bitsILi32EEENSU_INS5_IJSC_SI_EEENS5_IJSI_SB_EEEEEEEvNS4_8identityENS4_13SM90_TMA_LOADES1C_vS1D_EENS_8epilogue10collective6detail29Sm90TmaWarpSpecializedAdapterINS1H_15DefaultEpilogueISK_SL_SL_NS1G_6thread17LinearCombinationISK_Li1EffLNS1L_9ScaleType4KindE0ELNS_15FloatRoundStyleE2ESK_EENS1_15EpilogueDefaultEEEEEvvEEEEvNT_6ParamsE:
[----:B------:R-:W0:Y:S01]  /*0000*/  LDC R1, c[0x0][0x28] ;  /* 0x00000a00ff017b82 */ /* 0x000e220000000800 */
[----:B------:R-:W1:Y:S01]  /*0010*/  S2R R18, SR_TID.X ;  /* 0x0000000000127919 */ /* 0x000e620000002100 */
[----:B------:R-:W-:Y:S01]  /*0020*/  ELECT P0, URZ, PT ;  /* 0x00000000003f782f */ /* 0x000fe20003800000 */
[----:B------:R-:W-:Y:S01]  /*0030*/  BSSY B0, `(.L_x_0) ;  /* 0x000000f000007945 */ /* 0x000fe20003800000 */
[--C-:B-1----:R-:W-:Y:S02]  /*0040*/  SHF.R.U32.HI R0, RZ, 0x5, R18.reuse ;  /* 0x00000005ff007819 */ /* 0x102fe40000011612 */
[----:B------:R-:W-:-:S03]  /*0050*/  SHF.R.U32.HI R3, RZ, 0x7, R18 ;  /* 0x00000007ff037819 */ /* 0x000fc60000011612 */
[----:B------:R-:W1:Y:S04]  /*0060*/  SHFL.IDX PT, R2, R0, RZ, 0x1f ;  /* 0x00001fff00027589 */ /* 0x000e6800000e0000 */
[----:B------:R2:W3:Y:S01]  /*0070*/  SHFL.IDX PT, R5, R3, RZ, 0x1f ;  /* 0x00001fff03057589 */ /* 0x0004e200000e0000 */
[----:B-1----:R-:W-:-:S13]  /*0080*/  ISETP.NE.OR P0, PT, R2, RZ, !P0 ;  /* 0x000000ff0200720c */ /* 0x002fda0004705670 */
[----:B0-23--:R-:W-:Y:S05]  /*0090*/  @P0 BRA `(.L_x_1) ;  /* 0x0000000000200947 */ /* 0x00dfea0003800000 */
[----:B------:R-:W-:Y:S02]  /*00a0*/  ULDC.64 UR4, c[0x0][0x198] ;  /* 0x0000660000047ab9 */ /* 0x000fe40000000a00 */
[----:B------:R-:W-:Y:S02]  /*00b0*/  UIADD3 UR6, UP0, UR4, 0xf0, URZ ;  /* 0x000000f004067890 */ /* 0x000fe4000ff1e03f */
[----:B------:R-:W-:Y:S02]  /*00c0*/  UIADD3 UR4, UP1, UR4, 0x1f0, URZ ;  /* 0x000001f004047890 */ /* 0x000fe4000ff3e03f */
[----:B------:R-:W-:Y:S02]  /*00d0*/  UIADD3.X UR7, URZ, UR5, URZ, UP0, !UPT ;  /* 0x000000053f077290 */ /* 0x000fe400087fe43f */
[----:B------:R-:W-:-:S07]  /*00e0*/  UIADD3.X UR5, URZ, UR5, URZ, UP1, !UPT ;  /* 0x000000053f057290 */ /* 0x000fce0008ffe43f */
[----:B------:R0:W-:Y:S02]  /*00f0*/  UTMACCTL.PF [UR6] ;  /* 0x00000000060079b9 */ /* 0x0001e40008040000 */
[----:B------:R0:W-:Y:S02]  /*0100*/  UTMACCTL.PF [UR4] ;  /* 0x00000000040079b9 */ /* 0x0001e40008040000 */
[----:B0-----:R-:W-:Y:S01]  /*0110*/  NOP ;  /* 0x0000000000007918 */ /* 0x001fe20000000000 */
.L_x_1:
[----:B------:R-:W-:Y:S05]  /*0120*/  BSYNC B0 ;  /* 0x0000000000007941 */ /* 0x000fea0003800000 */
.L_x_0:
[----:B------:R-:W0:Y:S02]  /*0130*/  SHFL.IDX PT, R3, R0, RZ, 0x1f ;  /* 0x00001fff00037589 */ /* 0x000e2400000e0000 */
[----:B0-----:R-:W-:-:S13]  /*0140*/  ISETP.NE.AND P0, PT, R3, RZ, PT ;  /* 0x000000ff0300720c */ /* 0x001fda0003f05270 */
[----:B------:R-:W-:Y:S05]  /*0150*/  @P0 BRA `(.L_x_2) ;  /* 0x0000000000580947 */ /* 0x000fea0003800000 */
[----:B------:R-:W0:Y:S01]  /*0160*/  S2UR UR8, SR_CgaCtaId ;  /* 0x00000000000879c3 */ /* 0x000e220000008800 */
[----:B------:R-:W-:Y:S01]  /*0170*/  UMOV UR4, 0x400 ;  /* 0x0000040000047882 */ /* 0x000fe20000000000 */
[----:B------:R-:W-:Y:S01]  /*0180*/  UMOV UR5, 0x1 ;  /* 0x0000000100057882 */ /* 0x000fe20000000000 */
[----:B------:R-:W-:Y:S01]  /*0190*/  UMOV UR6, 0x10 ;  /* 0x0000001000067882 */ /* 0x000fe20000000000 */
[----:B------:R-:W-:Y:S01]  /*01a0*/  ELECT P0, URZ, PT ;  /* 0x00000000003f782f */ /* 0x000fe20003800000 */
[----:B------:R-:W-:-:S04]  /*01b0*/  UIADD3 UR6, -UR6, 0x100000, URZ ;  /* 0x0010000006067890 */ /* 0x000fc8000fffe13f */
[----:B------:R-:W-:Y:S02]  /*01c0*/  USHF.L.U32 UR7, UR6, 0xb, URZ ;  /* 0x0000000b06077899 */ /* 0x000fe4000800063f */
[----:B------:R-:W-:Y:S02]  /*01d0*/  USHF.L.U32 UR6, UR6, 0x1, URZ ;  /* 0x0000000106067899 */ /* 0x000fe4000800063f */
[----:B0-----:R-:W-:Y:S02]  /*01e0*/  ULEA UR8, UR8, UR4, 0x18 ;  /* 0x0000000408087291 */ /* 0x001fe4000f8ec03f */
[----:B------:R-:W-:-:S04]  /*01f0*/  UIADD3 UR4, -UR5, 0x100000, URZ ;  /* 0x0010000005047890 */ /* 0x000fc8000fffe13f */
[----:B------:R-:W-:Y:S02]  /*0200*/  USHF.L.U32 UR5, UR4, 0xb, URZ ;  /* 0x0000000b04057899 */ /* 0x000fe4000800063f */
[----:B------:R-:W-:Y:S01]  /*0210*/  USHF.L.U32 UR4, UR4, 0x1, URZ ;  /* 0x0000000104047899 */ /* 0x000fe2000800063f */
[----:B------:R-:W0:Y:S11]  /*0220*/  FENCE.VIEW.ASYNC.S ;  /* 0x00000000000073c6 */ /* 0x000e360000000000 */
[----:B0-----:R0:W1:Y:S01]  /*0230*/  SYNCS.EXCH.64 URZ, [UR8], UR4 ;  /* 0x00000004083f75b2 */ /* 0x0010620008000100 */
[----:B------:R0:W2:Y:S01]  /*0240*/  SYNCS.EXCH.64 URZ, [UR8+0x20], UR6 ;  /* 0x00002006083f75b2 */ /* 0x0000a20008000100 */
[----:B------:R0:W3:Y:S01]  /*0250*/  SYNCS.EXCH.64 URZ, [UR8+0x8], UR4 ;  /* 0x00000804083f75b2 */ /* 0x0000e20008000100 */
[----:B------:R0:W4:Y:S01]  /*0260*/  SYNCS.EXCH.64 URZ, [UR8+0x28], UR6 ;  /* 0x00002806083f75b2 */ /* 0x0001220008000100 */
[----:B------:R0:W0:Y:S01]  /*0270*/  SYNCS.EXCH.64 URZ, [UR8+0x10], UR4 ;  /* 0x00001004083f75b2 */ /* 0x0000220008000100 */
[----:B------:R0:W0:Y:S01]  /*0280*/  SYNCS.EXCH.64 URZ, [UR8+0x30], UR6 ;  /* 0x00003006083f75b2 */ /* 0x0000220008000100 */
[----:B------:R0:W0:Y:S01]  /*0290*/  SYNCS.EXCH.64 URZ, [UR8+0x18], UR4 ;  /* 0x00001804083f75b2 */ /* 0x0000220008000100 */
[----:B------:R0:W0:Y:S01]  /*02a0*/  SYNCS.EXCH.64 URZ, [UR8+0x38], UR6 ;  /* 0x00003806083f75b2 */ /* 0x0000220008000100 */
[----:B------:R-:W-:Y:S01]  /*02b0*/  NOP ;  /* 0x0000000000007918 */ /* 0x000fe20000000000 */
.L_x_2:
[----:B------:R-:W-:Y:S01]  /*02c0*/  SHF.R.S32.HI R7, RZ, 0x1f, R18 ;  /* 0x0000001fff077819 */ /* 0x000fe20000011412 */
[----:B------:R-:W5:Y:S01]  /*02d0*/  SHFL.IDX PT, R0, R0, RZ, 0x1f ;  /* 0x00001fff00007589 */ /* 0x000f6200000e0000 */
[----:B0-----:R-:W0:Y:S01]  /*02e0*/  S2UR UR8, SR_CTAID.X ;  /* 0x00000000000879c3 */ /* 0x001e220000002500 */
[----:B------:R-:W-:Y:S02]  /*02f0*/  ELECT P0, URZ, PT ;  /* 0x00000000003f782f */ /* 0x000fe40003800000 */
[----:B------:R-:W-:Y:S01]  /*0300*/  LEA.HI R7, R7, R18, RZ, 0x7 ;  /* 0x0000001207077211 */ /* 0x000fe200078f38ff */
[----:B------:R-:W1:Y:S01]  /*0310*/  S2R R4, SR_CTAID.Y ;  /* 0x0000000000047919 */ /* 0x000e620000002600 */
[----:B------:R-:W-:Y:S01]  /*0320*/  ULDC UR4, c[0x0][0x154] ;  /* 0x0000550000047ab9 */ /* 0x000fe20000000800 */
[----:B------:R-:W-:Y:S01]  /*0330*/  NOP ;  /* 0x0000000000007918 */ /* 0x000fe20000000000 */
[----:B------:R-:W-:Y:S01]  /*0340*/  LOP3.LUT R7, R7, 0xffffff80, RZ, 0xc0, !PT ;  /* 0xffffff8007077812 */ /* 0x000fe200078ec0ff */
[----:B------:R-:W-:Y:S01]  /*0350*/  NOP ;  /* 0x0000000000007918 */ /* 0x000fe20000000000 */
[----:B------:R-:W2:Y:S03]  /*0360*/  LDC R12, c[0x0][0x140] ;  /* 0x00005000ff0c7b82 */ /* 0x000ea60000000800 */
[----:B------:R-:W-:-:S05]  /*0370*/  IMAD.IADD R7, R18, 0x1, -R7 ;  /* 0x0000000112077824 */ /* 0x000fca00078e0a07 */
[----:B------:R-:W-:Y:S02]  /*0380*/  SHF.R.S32.HI R6, RZ, 0x1f, R7 ;  /* 0x0000001fff067819 */ /* 0x000fe40000011407 */
[----:B------:R-:W-:Y:S02]  /*0390*/  LOP3.LUT P2, RZ, R7, 0x7, RZ, 0xc0, !PT ;  /* 0x0000000707ff7812 */ /* 0x000fe4000784c0ff */
[----:B------:R-:W-:Y:S02]  /*03a0*/  LEA.HI R6, R6, R7, RZ, 0x3 ;  /* 0x0000000706067211 */ /* 0x000fe400078f18ff */
[----:B-----5:R-:W-:Y:S02]  /*03b0*/  ISETP.NE.OR P0, PT, R0, RZ, !P0 ;  /* 0x000000ff0000720c */ /* 0x020fe40004705670 */
[--C-:B------:R-:W-:Y:S02]  /*03c0*/  SHF.R.S32.HI R0, RZ, 0x3, R6.reuse ;  /* 0x00000003ff007819 */ /* 0x100fe40000011406 */
[----:B------:R-:W-:-:S02]  /*03d0*/  SHF.R.S32.HI R9, RZ, 0x1f, R6 ;  /* 0x0000001fff097819 */ /* 0x000fc40000011406 */
[----:B------:R-:W-:Y:S02]  /*03e0*/  SHF.R.S32.HI R6, RZ, 0x1f, R3 ;  /* 0x0000001fff067819 */ /* 0x000fe40000011403 */
[----:B------:R-:W-:Y:S02]  /*03f0*/  LEA.HI R9, R9, R0, RZ, 0x2 ;  /* 0x0000000009097211 */ /* 0x000fe400078f10ff */
[----:B------:R-:W-:Y:S02]  /*0400*/  LEA.HI R6, R6, R3, RZ, 0x2 ;  /* 0x0000000306067211 */ /* 0x000fe400078f10ff */
[----:B-1----:R-:W-:Y:S01]  /*0410*/  I2FP.F32.U32 R8, R4 ;  /* 0x0000000400087245 */ /* 0x002fe20000201000 */
[----:B------:R-:W-:Y:S01]  /*0420*/  VOTEU.ALL UP0, P0 ;  /* 0x00000000003f7886 */ /* 0x000fe20000000000 */
[----:B------:R-:W-:Y:S01]  /*0430*/  LOP3.LUT R6, R6, 0x3ffffffc, RZ, 0xc0, !PT ;  /* 0x3ffffffc06067812 */ /* 0x000fe200078ec0ff */
[----:B------:R-:W-:Y:S01]  /*0440*/  VOTEU.ALL UP1, P0 ;  /* 0x00000000003f7886 */ /* 0x000fe20000020000 */
[----:B------:R-:W-:Y:S01]  /*0450*/  LOP3.LUT R9, R9, 0xfffffffc, RZ, 0xc0, !PT ;  /* 0xfffffffc09097812 */ /* 0x000fe200078ec0ff */
[----:B------:R-:W-:Y:S01]  /*0460*/  FMUL R10, R8, UR4 ;  /* 0x00000004080a7c20 */ /* 0x000fe20008400000 */
[----:B------:R-:W1:Y:S01]  /*0470*/  @!UP0 S2UR UR7, SR_CgaCtaId ;  /* 0x00000000000789c3 */ /* 0x000e620000008800 */
[----:B------:R-:W-:Y:S01]  /*0480*/  IMAD.IADD R11, R3, 0x1, -R6 ;  /* 0x00000001030b7824 */ /* 0x000fe200078e0a06 */
[----:B0-----:R-:W-:Y:S01]  /*0490*/  I2FP.F32.U32 R6, UR8 ;  /* 0x0000000800067c45 */ /* 0x001fe20008201000 */
[----:B------:R-:W-:Y:S01]  /*04a0*/  IMAD.IADD R0, R0, 0x1, -R9 ;  /* 0x0000000100007824 */ /* 0x000fe200078e0a09 */
[----:B------:R-:W-:Y:S01]  /*04b0*/  ULDC UR4, c[0x0][0x150] ;  /* 0x0000540000047ab9 */ /* 0x000fe20000000800 */
[----:B------:R-:W0:Y:S01]  /*04c0*/  F2I.U32.TRUNC.NTZ R10, R10 ;  /* 0x0000000a000a7305 */ /* 0x000e22000020f000 */
[----:B------:R-:W-:Y:S01]  /*04d0*/  SHF.R.S32.HI R3, RZ, 0x1f, R2 ;  /* 0x0000001fff037819 */ /* 0x000fe20000011402 */
[----:B------:R-:W-:Y:S01]  /*04e0*/  FMUL R6, R6, UR4 ;  /* 0x0000000406067c20 */ /* 0x000fe20008400000 */
[----:B------:R-:W5:Y:S01]  /*04f0*/  LDC R9, c[0x0][0x148] ;  /* 0x00005200ff097b82 */ /* 0x000f620000000800 */
[----:B------:R-:W-:Y:S01]  /*0500*/  IMAD R11, R11, 0x4, R0 ;  /* 0x000000040b0b7824 */ /* 0x000fe200078e0200 */
[----:B------:R-:W-:Y:S01]  /*0510*/  LEA.HI R3, R3, R2, RZ, 0x2 ;  /* 0x0000000203037211 */ /* 0x000fe200078f10ff */
[----:B------:R-:W-:Y:S01]  /*0520*/  UMOV UR4, 0x20 ;  /* 0x0000002000047882 */ /* 0x000fe20000000000 */
[----:B------:R-:W-:Y:S01]  /*0530*/  @!UP0 UMOV UR6, 0x400 ;  /* 0x0000040000068882 */ /* 0x000fe20000000000 */
[----:B------:R-:W3:Y:S01]  /*0540*/  F2I.U32.TRUNC.NTZ R6, R6 ;  /* 0x0000000600067305 */ /* 0x000ee2000020f000 */
[----:B------:R-:W-:Y:S01]  /*0550*/  LOP3.LUT R3, R3, 0xfffffffc, RZ, 0xc0, !PT ;  /* 0xfffffffc03037812 */ /* 0x000fe200078ec0ff */
[----:B------:R-:W-:Y:S01]  /*0560*/  IMAD.SHL.U32 R22, R11, 0x4, RZ ;  /* 0x000000040b167824 */ /* 0x000fe200078e00ff */
[----:B------:R-:W4:Y:S01]  /*0570*/  LDC R8, c[0x0][0x144] ;  /* 0x00005100ff087b82 */ /* 0x000f220000000800 */
[----:B------:R-:W-:-:S04]  /*0580*/  @!UP0 UIADD3 UR4, -UR4, 0x100000, URZ ;  /* 0x0010000004048890 */ /* 0x000fc8000fffe13f */
[----:B------:R-:W-:Y:S02]  /*0590*/  @!UP0 USHF.L.U32 UR5, UR4, 0xb, URZ ;  /* 0x0000000b04058899 */ /* 0x000fe4000800063f */
[----:B------:R-:W-:Y:S01]  /*05a0*/  @!UP0 USHF.L.U32 UR4, UR4, 0x1, URZ ;  /* 0x0000000104048899 */ /* 0x000fe2000800063f */
[----:B--2---:R-:W-:Y:S01]  /*05b0*/  ISETP.EQ.U32.AND P3, PT, R12, 0x1, PT ;  /* 0x000000010c00780c */ /* 0x004fe20003f62070 */
[----:B------:R-:W-:Y:S01]  /*05c0*/  IMAD.IADD R0, R2, 0x1, -R3 ;  /* 0x0000000102007824 */ /* 0x000fe200078e0a03 */
[----:B------:R-:W-:Y:S01]  /*05d0*/  LOP3.LUT R22, R11, 0xc, R22, 0x78, !PT ;  /* 0x0000000c0b167812 */ /* 0x000fe200078e7816 */
[----:B0-----:R-:W-:Y:S01]  /*05e0*/  IMAD.MOV R14, RZ, RZ, -R10 ;  /* 0x000000ffff0e7224 */ /* 0x001fe200078e0a0a */
[----:B-1----:R-:W-:Y:S02]  /*05f0*/  @!UP0 ULEA UR6, UR7, UR6, 0x18 ;  /* 0x0000000607068291 */ /* 0x002fe4000f8ec03f */
[----:B------:R-:W-:Y:S01]  /*0600*/  ISETP.NE.AND P1, PT, R0, 0x3, PT ;  /* 0x000000030000780c */ /* 0x000fe20003f25270 */
[----:B------:R-:W-:Y:S01]  /*0610*/  VOTEU.ALL UP0, P0 ;  /* 0x00000000003f7886 */ /* 0x000fe20000000000 */
[----:B------:R-:W-:Y:S01]  /*0620*/  ISETP.LT.U32.AND P0, PT, R22, 0x8, !P2 ;  /* 0x000000081600780c */ /* 0x000fe20005701070 */
[----:B---3--:R-:W-:Y:S01]  /*0630*/  IMAD.MOV R3, RZ, RZ, -R6 ;  /* 0x000000ffff037224 */ /* 0x008fe200078e0a06 */
[----:B------:R-:W-:-:S02]  /*0640*/  ISETP.EQ.OR P1, PT, R0, RZ, !P1 ;  /* 0x000000ff0000720c */ /* 0x000fc40004f22670 */
[----:B------:R-:W-:Y:S01]  /*0650*/  ISETP.NE.AND P2, PT, R5, RZ, PT ;  /* 0x000000ff0500720c */ /* 0x000fe20003f45270 */
[----:B-----5:R-:W-:Y:S01]  /*0660*/  IMAD R7, R9, R14, R4 ;  /* 0x0000000e09077224 */ /* 0x020fe200078e0204 */
[----:B------:R-:W-:Y:S01]  /*0670*/  ISETP.EQ.AND P1, PT, R5, RZ, P1 ;  /* 0x000000ff0500720c */ /* 0x000fe20000f22270 */
[----:B------:R-:W0:Y:S02]  /*0680*/  FENCE.VIEW.ASYNC.S ;  /* 0x00000000000073c6 */ /* 0x000e240000000000 */
[----:B0-----:R0:W1:Y:S01]  /*0690*/  @!UP0 SYNCS.EXCH.64 URZ, [UR6+0x50], UR4 ;  /* 0x00005004063f85b2 */ /* 0x0010620008000100 */
[----:B------:R-:W-:Y:S02]  /*06a0*/  ISETP.NE.AND P4, PT, R7, R22, PT ;  /* 0x000000160700720c */ /* 0x000fe40003f85270 */
[----:B------:R-:W-:Y:S01]  /*06b0*/  SEL R19, RZ, 0x1, !P1 ;  /* 0x00000001ff137807 */ /* 0x000fe20004800000 */
[----:B----4-:R-:W-:Y:S02]  /*06c0*/  IMAD R3, R8, R3, UR8 ;  /* 0x0000000808037e24 */ /* 0x010fe4000f8e0203 */
[----:B------:R-:W-:-:S03]  /*06d0*/  VIADD R8, R5, 0xffffffff ;  /* 0xffffffff05087836 */ /* 0x000fc60000000000 */
[----:B------:R-:W-:Y:S02]  /*06e0*/  ISETP.EQ.OR P4, PT, R3, RZ, !P4 ;  /* 0x000000ff0300720c */ /* 0x000fe40006782670 */
[----:B------:R-:W-:Y:S02]  /*06f0*/  ISETP.GE.U32.AND P5, PT, R8, 0x2, PT ;  /* 0x000000020800780c */ /* 0x000fe40003fa6070 */
[----:B------:R-:W-:Y:S02]  /*0700*/  PLOP3.LUT P0, PT, P0, P4, PT, 0x80, 0x0 ;  /* 0x000000000000781c */ /* 0x000fe40000709070 */
[----:B------:R-:W-:Y:S01]  /*0710*/  SEL R19, R19, 0x2, P5 ;  /* 0x0000000213137807 */ /* 0x000fe20002800000 */
[----:B------:R0:W2:Y:S01]  /*0720*/  @!UP1 SYNCS.EXCH.64 URZ, [UR6+0x58], UR4 ;  /* 0x00005804063f95b2 */ /* 0x0000a20008000100 */
[----:B------:R-:W-:Y:S01]  /*0730*/  P2R R156, PR, RZ, 0x1 ;  /* 0x00000001ff9c7803 */ /* 0x000fe20000000000 */
[----:B------:R-:W-:Y:S01]  /*0740*/  NOP ;  /* 0x0000000000007918 */ /* 0x000fe20000000000 */
[----:B------:R-:W-:Y:S07]  /*0750*/  @!P3 BRA `(.L_x_3) ;  /* 0x000000000008b947 */ /* 0x000fee0003800000 */
[----:B-12---:R-:W-:Y:S01]  /*0760*/  UCGABAR_ARV ;  /* 0x00000000000079c7 */ /* 0x006fe20008000000 */
[----:B------:R-:W-:Y:S05]  /*0770*/  BRA `(.L_x_4) ;  /* 0x0000000000047947 */ /* 0x000fea0003800000 */
.L_x_3:
[----:B-12---:R-:W-:Y:S01]  /*0780*/  NOP ;  /* 0x0000000000007918 */ /* 0x006fe20000000000 */
.L_x_4:
[----:B------:R-:W1:Y:S01]  /*0790*/  LDC R2, c[0x0][0x65c] ;  /* 0x00019700ff027b82 */ /* 0x000e620000000800 */
[----:B------:R-:W-:Y:S02]  /*07a0*/  IMAD.U32 R6, RZ, RZ, UR8 ;  /* 0x00000008ff067e24 */ /* 0x000fe4000f8e00ff */
[----:B------:R-:W-:Y:S01]  /*07b0*/  IMAD.MOV.U32 R7, RZ, RZ, RZ ;  /* 0x000000ffff077224 */ /* 0x000fe200078e00ff */
[----:B-1----:R-:W-:-:S04]  /*07c0*/  ISETP.NE.AND P1, PT, R2, 0x1, PT ;  /* 0x000000010200780c */ /* 0x002fc80003f25270 */
[----:B------:R-:W-:-:S09]  /*07d0*/  P2R R5, PR, RZ, 0x2 ;  /* 0x00000002ff057803 */ /* 0x000fd20000000000 */
[----:B------:R-:W1:Y:S01]  /*07e0*/  @P1 LDC R17, c[0x0][0x10] ;  /* 0x00000400ff111b82 */ /* 0x000e620000000800 */
[----:B------:R-:W-:Y:S02]  /*07f0*/  @P1 IMAD.MOV.U32 R5, RZ, RZ, RZ ;  /* 0x000000ffff051224 */ /* 0x000fe400078e00ff */
[----:B------:R-:W-:-:S05]  /*0800*/  @P1 IMAD.MOV.U32 R13, RZ, RZ, RZ ;  /* 0x000000ffff0d1224 */ /* 0x000fca00078e00ff */
[----:B------:R-:W2:Y:S01]  /*0810*/  @!P1 LDC R11, c[0x0][0xc] ;  /* 0x00000300ff0b9b82 */ /* 0x000ea20000000800 */
[----:B-1----:R-:W-:-:S04]  /*0820*/  @P1 IMAD.WIDE.U32 R16, R17, UR8, R4 ;  /* 0x0000000811101c25 */ /* 0x002fc8000f8e0004 */
[----:B------:R-:W-:Y:S02]  /*0830*/  @P1 IMAD.IADD R17, R17, 0x1, R13 ;  /* 0x0000000111111824 */ /* 0x000fe400078e020d */
[----:B--2---:R-:W-:-:S04]  /*0840*/  @!P1 IMAD.WIDE.U32 R6, R4, R11, R6 ;  /* 0x0000000b04069225 */ /* 0x004fc800078e0006 */
[----:B------:R-:W-:Y:S02]  /*0850*/  @!P1 IMAD.MOV.U32 R16, RZ, RZ, R6 ;  /* 0x000000ffff109224 */ /* 0x000fe400078e0006 */
[----:B------:R-:W-:Y:S01]  /*0860*/  @!P1 IMAD.MOV.U32 R17, RZ, RZ, R7 ;  /* 0x000000ffff119224 */ /* 0x000fe200078e0007 */
[----:B------:R-:W-:Y:S06]  /*0870*/  @!P3 BRA `(.L_x_5) ;  /* 0x00000000000cb947 */ /* 0x000fec0003800000 */
[----:B------:R-:W-:Y:S01]  /*0880*/  UCGABAR_WAIT ;  /* 0x0000000000007dc7 */ /* 0x000fe20008000000 */
[----:B------:R-:W-:Y:S01]  /*0890*/  CCTL.IVALL ;  /* 0x00000000ff00798f */ /* 0x000fe20002000000 */
[----:B------:R-:W-:Y:S05]  /*08a0*/  BRA `(.L_x_6) ;  /* 0x0000000000047947 */ /* 0x000fea0003800000 */
.L_x_5:
[----:B------:R-:W-:Y:S06]  /*08b0*/  BAR.SYNC.DEFER_BLOCKING 0x0 ;  /* 0x0000000000007b1d */ /* 0x000fec0000010000 */
.L_x_6:
[----:B------:R-:W-:Y:S05]  /*08c0*/  @!P2 BRA `(.L_x_7) ;  /* 0x000000980060a947 */ /* 0x000fea0003800000 */
[----:B------:R-:W-:-:S13]  /*08d0*/  ISETP.GT.U32.AND P0, PT, R8, 0x1, PT ;  /* 0x000000010800780c */ /* 0x000fda0003f04070 */
[----:B0-----:R-:W-:Y:S05]  /*08e0*/  @P0 EXIT ;  /* 0x000000000000094d */ /* 0x001fea0003800000 */
[----:B------:R-:W-:Y:S01]  /*08f0*/  ULDC.64 UR4, c[0x0][0x650] ;  /* 0x0001940000047ab9 */ /* 0x000fe20000000a00 */
[----:B------:R-:W-:Y:S01]  /*0900*/  PRMT R0, RZ, 0x7610, R0 ;  /* 0x00007610ff007816 */ /* 0x000fe20000000000 */
[----:B------:R-:W-:Y:S01]  /*0910*/  IMAD.MOV.U32 R153, RZ, RZ, -0x1 ;  /* 0xffffffffff997424 */ /* 0x000fe200078e00ff */
[----:B------:R-:W-:Y:S01]  /*0920*/  ISETP.GE.U32.AND P0, PT, R16, UR4, PT ;  /* 0x0000000410007c0c */ /* 0x000fe2000bf06070 */
[----:B------:R-:W-:Y:S02]  /*0930*/  IMAD.MOV.U32 R152, RZ, RZ, -0x1 ;  /* 0xffffffffff987424 */ /* 0x000fe400078e00ff */
[----:B------:R-:W-:Y:S01]  /*0940*/  IMAD.MOV.U32 R23, RZ, RZ, -0x1 ;  /* 0xffffffffff177424 */ /* 0x000fe200078e00ff */
[----:B------:R-:W-:-:S13]  /*0950*/  ISETP.GE.U32.AND.EX P0, PT, R17, UR5, PT, P0 ;  /* 0x0000000511007c0c */ /* 0x000fda000bf06100 */
[----:B------:R-:W-:Y:S05]  /*0960*/  @P0 BRA `(.L_x_8) ;  /* 0x00000004002c0947 */ /* 0x000fea0003800000 */
[----:B------:R-:W0:Y:S01]  /*0970*/  LDC.64 R20, c[0x0][0x628] ;  /* 0x00018a00ff147b82 */ /* 0x000e220000000a00 */
[----:B------:R-:W-:Y:S02]  /*0980*/  IMAD.MOV.U32 R6, RZ, RZ, R16 ;  /* 0x000000ffff067224 */ /* 0x000fe400078e0010 */
[----:B------:R-:W-:-:S05]  /*0990*/  IMAD.MOV.U32 R7, RZ, RZ, R17 ;  /* 0x000000ffff077224 */ /* 0x000fca00078e0011 */
[----:B------:R-:W1:Y:S08]  /*09a0*/  LDC R0, c[0x0][0x630] ;  /* 0x00018c00ff007b82 */ /* 0x000e700000000800 */
[----:B------:R-:W2:Y:S01]  /*09b0*/  LDC.64 R24, c[0x0][0x620] ;  /* 0x00018800ff187b82 */ /* 0x000ea20000000a00 */
[----:B0-----:R-:W-:-:S04]  /*09c0*/  ISETP.NE.U32.AND P0, PT, R20, RZ, PT ;  /* 0x000000ff1400720c */ /* 0x001fc80003f05070 */
[----:B------:R-:W-:-:S13]  /*09d0*/  ISETP.NE.AND.EX P0, PT, R21, RZ, PT, P0 ;  /* 0x000000ff1500720c */ /* 0x000fda0003f05300 */
[----:B-12---:R-:W-:Y:S05]  /*09e0*/  @!P0 BRA `(.L_x_9) ;  /* 0x0000000000288947 */ /* 0x006fea0003800000 */
[----:B------:R-:W0:Y:S02]  /*09f0*/  LDC R13, c[0x0][0x634] ;  /* 0x00018d00ff0d7b82 */ /* 0x000e240000000800 */
[----:B0-----:R-:W-:-:S05]  /*0a00*/  IADD3 R13, P0, R16, R13, RZ ;  /* 0x0000000d100d7210 */ /* 0x001fca0007f1e0ff */
[----:B------:R-:W-:-:S04]  /*0a10*/  IMAD.X R15, RZ, RZ, R17, P0 ;  /* 0x000000ffff0f7224 */ /* 0x000fc800000e0611 */
[----:B------:R-:W-:-:S04]  /*0a20*/  IMAD.WIDE.U32 R6, R15, R20, RZ ;  /* 0x000000140f067225 */ /* 0x000fc800078e00ff */
[----:B------:R-:W-:-:S04]  /*0a30*/  IMAD.WIDE.U32 R10, P0, R13, R21, R6 ;  /* 0x000000150d0a7225 */ /* 0x000fc80007800006 */
[----:B------:R-:W-:-:S04]  /*0a40*/  IMAD.WIDE.U32 R6, R13, R20, RZ ;  /* 0x000000140d067225 */ /* 0x000fc800078e00ff */
[----:B------:R-:W-:Y:S01]  /*0a50*/  IMAD.X R13, RZ, RZ, RZ, P0 ;  /* 0x000000ffff0d7224 */ /* 0x000fe200000e06ff */
[----:B------:R-:W-:Y:S01]  /*0a60*/  IADD3 RZ, P0, R7, R10, RZ ;  /* 0x0000000a07ff7210 */ /* 0x000fe20007f1e0ff */
[----:B------:R-:W-:-:S04]  /*0a70*/  IMAD.MOV.U32 R12, RZ, RZ, R11 ;  /* 0x000000ffff0c7224 */ /* 0x000fc800078e000b */
[----:B------:R-:W-:-:S08]  /*0a80*/  IMAD.WIDE.U32.X R6, R15, R21, R12, P0 ;  /* 0x000000150f067225 */ /* 0x000fd000000e040c */
.L_x_9:
[----:B------:R-:W0:Y:S01]  /*0a90*/  LDC.64 R20, c[0x0][0x640] ;  /* 0x00019000ff147b82 */ /* 0x000e220000000a00 */
[--C-:B------:R-:W-:Y:S01]  /*0aa0*/  SHF.R.U64 R27, R6, R0, R7.reuse ;  /* 0x00000000061b7219 */ /* 0x100fe20000001207 */
[----:B------:R-:W-:Y:S01]  /*0ab0*/  IMAD R28, R9, R14, R4 ;  /* 0x0000000e091c7224 */ /* 0x000fe200078e0204 */
[----:B------:R-:W-:Y:S02]  /*0ac0*/  SHF.R.U32.HI R0, RZ, R0, R7 ;  /* 0x00000000ff007219 */ /* 0x000fe40000011607 */
[----:B------:R-:W-:-:S03]  /*0ad0*/  IADD3 R5, P0, RZ, -R27, RZ ;  /* 0x8000001bff057210 */ /* 0x000fc60007f1e0ff */
[----:B------:R-:W1:Y:S02]  /*0ae0*/  LDC R8, c[0x0][0x618] ;  /* 0x00018600ff087b82 */ /* 0x000e640000000800 */
[----:B------:R-:W-:-:S04]  /*0af0*/  IMAD.X R7, RZ, RZ, ~R0, P0 ;  /* 0x000000ffff077224 */ /* 0x000fc800000e0e00 */
[-C--:B------:R-:W-:Y:S02]  /*0b00*/  IMAD R0, R7, R24.reuse, RZ ;  /* 0x0000001807007224 */ /* 0x080fe400078e02ff */
[----:B------:R-:W2:Y:S01]  /*0b10*/  LDC R11, c[0x0][0x608] ;  /* 0x00018200ff0b7b82 */ /* 0x000ea20000000800 */
[----:B------:R-:W-:-:S04]  /*0b20*/  IMAD.WIDE.U32 R6, R5, R24, R16 ;  /* 0x0000001805067225 */ /* 0x000fc800078e0010 */
[----:B------:R-:W-:Y:S02]  /*0b30*/  IMAD R5, R5, R25, R0 ;  /* 0x0000001905057224 */ /* 0x000fe400078e0200 */
[----:B------:R-:W-:Y:S01]  /*0b40*/  IMAD.MOV.U32 R25, RZ, RZ, 0x1 ;  /* 0x00000001ff197424 */ /* 0x000fe200078e00ff */
[----:B------:R-:W3:Y:S01]  /*0b50*/  LDC R12, c[0x0][0x658] ;  /* 0x00019600ff0c7b82 */ /* 0x000ee20000000800 */
[----:B0-----:R-:W-:Y:S01]  /*0b60*/  ISETP.NE.U32.AND P0, PT, R20, RZ, PT ;  /* 0x000000ff1400720c */ /* 0x001fe20003f05070 */
[----:B------:R-:W-:Y:S02]  /*0b70*/  IMAD.IADD R5, R7, 0x1, R5 ;  /* 0x0000000107057824 */ /* 0x000fe400078e0205 */
[----:B------:R-:W-:Y:S01]  /*0b80*/  IMAD.MOV.U32 R7, RZ, RZ, -0x1 ;  /* 0xffffffffff077424 */ /* 0x000fe200078e00ff */
[----:B------:R-:W-:-:S03]  /*0b90*/  ISETP.NE.AND.EX P0, PT, R21, RZ, PT, P0 ;  /* 0x000000ff1500720c */ /* 0x000fc60003f05300 */
[----:B------:R-:W0:Y:S01]  /*0ba0*/  LDC R15, c[0x0][0x600] ;  /* 0x00018000ff0f7b82 */ /* 0x000e220000000800 */
[-CC-:B-1----:R-:W-:Y:S02]  /*0bb0*/  SHF.R.U64 R13, R6, R8.reuse, R5.reuse ;  /* 0x00000008060d7219 */ /* 0x182fe40000001205 */
[----:B------:R-:W-:-:S05]  /*0bc0*/  SHF.R.U32.HI R0, RZ, R8, R5 ;  /* 0x00000008ff007219 */ /* 0x000fca0000011605 */
[----:B------:R-:W1:Y:S01]  /*0bd0*/  LDC R23, c[0x0][0x648] ;  /* 0x00019200ff177b82 */ /* 0x000e620000000800 */
[-CC-:B--2---:R-:W-:Y:S02]  /*0be0*/  SHF.R.U64 R29, R13, R11.reuse, R0.reuse ;  /* 0x0000000b0d1d7219 */ /* 0x184fe40000001200 */
[----:B------:R-:W-:-:S05]  /*0bf0*/  SHF.R.U32.HI R5, RZ, R11, R0 ;  /* 0x0000000bff057219 */ /* 0x000fca0000011600 */
[----:B------:R-:W2:Y:S01]  /*0c00*/  LDC R24, c[0x0][0x638] ;  /* 0x00018e00ff187b82 */ /* 0x000ea20000000800 */
[-CC-:B---3--:R-:W-:Y:S02]  /*0c10*/  SHF.R.U64 R14, R29, R12.reuse, R5.reuse ;  /* 0x0000000c1d0e7219 */ /* 0x188fe40000001205 */
[-C--:B------:R-:W-:Y:S02]  /*0c20*/  SHF.L.U32 R0, R7, R12.reuse, RZ ;  /* 0x0000000c07007219 */ /* 0x080fe400000006ff */
[----:B------:R-:W-:Y:S01]  /*0c30*/  SHF.R.U32.HI R5, RZ, R12, R5 ;  /* 0x0000000cff057219 */ /* 0x000fe20000011605 */
[----:B------:R-:W-:Y:S01]  /*0c40*/  IMAD.MOV.U32 R4, RZ, RZ, R14 ;  /* 0x000000ffff047224 */ /* 0x000fe200078e000e */
[----:B------:R-:W-:Y:S01]  /*0c50*/  LOP3.LUT R10, RZ, R0, RZ, 0x33, !PT ;  /* 0x00000000ff0a7212 */ /* 0x000fe200078e33ff */
[----:B------:R-:W3:Y:S01]  /*0c60*/  LDC R26, c[0x0][0x610] ;  /* 0x00018400ff1a7b82 */ /* 0x000ee20000000800 */
[----:B------:R-:W-:Y:S05]  /*0c70*/  @!P0 BRA `(.L_x_10) ;  /* 0x0000000000288947 */ /* 0x000fea0003800000 */
[----:B------:R-:W4:Y:S02]  /*0c80*/  LDC R9, c[0x0][0x64c] ;  /* 0x00019300ff097b82 */ /* 0x000f240000000800 */
[----:B----4-:R-:W-:-:S05]  /*0c90*/  IADD3 R9, P0, R14, R9, RZ ;  /* 0x000000090e097210 */ /* 0x010fca0007f1e0ff */
        /* <DEDUP_REMOVED lines=8> */
.L_x_10:
[----:B-1----:R-:W-:Y:S01]  /*0d20*/  SHF.R.U64 R4, R4, R23, R5 ;  /* 0x0000001704047219 */ /* 0x002fe20000001205 */
[----:B0-----:R-:W-:Y:S01]  /*0d30*/  VIADD R6, R15, 0xffffffff ;  /* 0xffffffff0f067836 */ /* 0x001fe20000000000 */
[----:B------:R-:W-:Y:S01]  /*0d40*/  SHF.L.U32 R0, R25, R12, RZ ;  /* 0x0000000c19007219 */ /* 0x000fe200000006ff */
[----:B------:R-:W-:Y:S01]  /*0d50*/  IMAD.MOV.U32 R23, RZ, RZ, R27 ;  /* 0x000000ffff177224 */ /* 0x000fe200078e001b */
[----:B------:R-:W-:Y:S01]  /*0d60*/  LOP3.LUT R5, R29, R10, RZ, 0xc0, !PT ;  /* 0x0000000a1d057212 */ /* 0x000fe200078ec0ff */
[----:B------:R-:W-:Y:S01]  /*0d70*/  IMAD.MOV R7, RZ, RZ, -R4 ;  /* 0x000000ffff077224 */ /* 0x000fe200078e0a04 */
[----:B------:R-:W-:Y:S02]  /*0d80*/  SEL R3, R3, R28, !P1 ;  /* 0x0000001c03037207 */ /* 0x000fe40004800000 */
[----:B------:R-:W-:Y:S01]  /*0d90*/  LOP3.LUT R6, R13, R6, RZ, 0xc0, !PT ;  /* 0x000000060d067212 */ /* 0x000fe200078ec0ff */
[----:B------:R-:W-:Y:S02]  /*0da0*/  IMAD R4, R0, R4, R5 ;  /* 0x0000000400047224 */ /* 0x000fe400078e0205 */
[----:B--2---:R-:W-:-:S02]  /*0db0*/  IMAD R0, R7, R24, R14 ;  /* 0x0000001807007224 */ /* 0x004fc400078e020e */
[----:B---3--:R-:W-:Y:S02]  /*0dc0*/  IMAD R3, R4, R26, R3 ;  /* 0x0000001a04037224 */ /* 0x008fe400078e0203 */
[----:B------:R-:W-:Y:S02]  /*0dd0*/  IMAD.MOV.U32 R5, RZ, RZ, 0x1 ;  /* 0x00000001ff057424 */ /* 0x000fe400078e00ff */
[----:B------:R-:W-:-:S03]  /*0de0*/  IMAD R4, R0, R15, R6 ;  /* 0x0000000f00047224 */ /* 0x000fc600078e0206 */
[----:B------:R-:W-:Y:S02]  /*0df0*/  PRMT R0, R5, 0x7610, R0 ;  /* 0x0000761005007816 */ /* 0x000fe40000000000 */
[----:B------:R-:W-:Y:S02]  /*0e00*/  SEL R152, R4, R3, !P1 ;  /* 0x0000000304987207 */ /* 0x000fe40004800000 */
[----:B------:R-:W-:-:S07]  /*0e10*/  SEL R153, R3, R4, !P1 ;  /* 0x0000000403997207 */ /* 0x000fce0004800000 */
.L_x_8:
[----:B------:R-:W-:-:S08]  /*0e20*/  NOP ;  /* 0x0000000000007918 */ /* 0x000fd00000000000 */
[----:B------:R-:W0:Y:S02]  /*0e30*/  USETMAXREG.TRY_ALLOC.CTAPOOL UP0, 0xe8 ;  /* 0x000000e8000079c8 */ /* 0x000e240008000600 */
[----:B0-----:R-:W-:-:S13]  /*0e40*/  PLOP3.LUT P0, PT, PT, PT, UP0, 0x80, 0x0 ;  /* 0x000000000000781c */ /* 0x001fda0003f0f008 */
[----:B------:R-:W-:Y:S05]  /*0e50*/  @!P0 BRA `(.L_x_8) ;  /* 0xfffffffc00f08947 */ /* 0x000fea000383ffff */
[----:B------:R-:W-:Y:S01]  /*0e60*/  ULDC.64 UR4, c[0x0][0x598] ;  /* 0x0001660000047ab9 */ /* 0x000fe20000000a00 */
[----:B------:R-:W-:Y:S01]  /*0e70*/  ULDC.64 UR36, c[0x0][0x208] ;  /* 0x0000820000247ab9 */ /* 0x000fe20000000a00 */
[----:B------:R-:W-:-:S04]  /*0e80*/  ISETP.NE.U32.AND P0, PT, RZ, UR4, PT ;  /* 0x00000004ff007c0c */ /* 0x000fc8000bf05070 */
[----:B------:R-:W-:-:S13]  /*0e90*/  ISETP.NE.AND.EX P0, PT, RZ, UR5, PT, P0 ;  /* 0x00000005ff007c0c */ /* 0x000fda000bf05300 */
[----:B------:R-:W-:Y:S05]  /*0ea0*/  @!P0 BRA `(.L_x_11) ;  /* 0x00000000001c8947 */ /* 0x000fea0003800000 */
[----:B------:R-:W0:Y:S02]  /*0eb0*/  LDC.64 R4, c[0x0][0x598] ;  /* 0x00016600ff047b82 */ /* 0x000e240000000a00 */
[----:B0-----:R-:W2:Y:S02]  /*0ec0*/  LDG.E.64 R4, desc[UR36][R4.64] ;  /* 0x0000002404047981 */ /* 0x001ea4000c1e1b00 */
[----:B--2---:R-:W-:-:S04]  /*0ed0*/  ISETP.NE.U32.AND P0, PT, R4, RZ, PT ;  /* 0x000000ff0400720c */ /* 0x004fc80003f05070 */
[----:B------:R-:W-:-:S13]  /*0ee0*/  ISETP.NE.AND.EX P0, PT, R5, RZ, PT, P0 ;  /* 0x000000ff0500720c */ /* 0x000fda0003f05300 */
[----:B------:R-:W-:Y:S05]  /*0ef0*/  @!P0 BRA `(.L_x_11) ;  /* 0x0000000000088947 */ /* 0x000fea0003800000 */
[----:B------:R0:W5:Y:S01]  /*0f00*/  LD.E R154, desc[UR36][R4.64] ;  /* 0x00000024049a7980 */ /* 0x000162000c101900 */
[----:B------:R-:W-:Y:S05]  /*0f10*/  BRA `(.L_x_12) ;  /* 0x0000000000247947 */ /* 0x000fea0003800000 */
.L_x_11:
[----:B------:R-:W-:Y:S02]  /*0f20*/  ULDC.64 UR4, c[0x0][0x588] ;  /* 0x0001620000047ab9 */ /* 0x000fe40000000a00 */
[----:B------:R-:W-:-:S04]  /*0f30*/  ISETP.NE.U32.AND P0, PT, RZ, UR4, PT ;  /* 0x00000004ff007c0c */ /* 0x000fc8000bf05070 */
[----:B------:R-:W-:-:S13]  /*0f40*/  ISETP.NE.AND.EX P0, PT, RZ, UR5, PT, P0 ;  /* 0x00000005ff007c0c */ /* 0x000fda000bf05300 */
[----:B------:R-:W-:Y:S05]  /*0f50*/  @!P0 BRA `(.L_x_13) ;  /* 0x00000000000c8947 */ /* 0x000fea0003800000 */
[----:B------:R-:W0:Y:S02]  /*0f60*/  LDC.64 R154, c[0x0][0x588] ;  /* 0x00016200ff9a7b82 */ /* 0x000e240000000a00 */
[----:B0-----:R1:W5:Y:S01]  /*0f70*/  LDG.E R154, desc[UR36][R154.64] ;  /* 0x000000249a9a7981 */ /* 0x001362000c1e1900 */
[----:B------:R-:W-:Y:S05]  /*0f80*/  BRA `(.L_x_12) ;  /* 0x0000000000087947 */ /* 0x000fea0003800000 */
.L_x_13:
[----:B------:R-:W-:Y:S02]  /*0f90*/  ULDC UR4, c[0x0][0x580] ;  /* 0x0001600000047ab9 */ /* 0x000fe40000000800 */
[----:B------:R-:W-:-:S07]  /*0fa0*/  IMAD.U32 R154, RZ, RZ, UR4 ;  /* 0x00000004ff9a7e24 */ /* 0x000fce000f8e00ff */
.L_x_12:
[----:B------:R-:W-:Y:S02]  /*0fb0*/  ULDC.64 UR4, c[0x0][0x5a0] ;  /* 0x0001680000047ab9 */ /* 0x000fe40000000a00 */
[----:B------:R-:W-:-:S04]  /*0fc0*/  ISETP.NE.U32.AND P0, PT, RZ, UR4, PT ;  /* 0x00000004ff007c0c */ /* 0x000fc8000bf05070 */
[----:B------:R-:W-:-:S13]  /*0fd0*/  ISETP.NE.AND.EX P0, PT, RZ, UR5, PT, P0 ;  /* 0x00000005ff007c0c */ /* 0x000fda000bf05300 */
[----:B------:R-:W-:Y:S05]  /*0fe0*/  @!P0 BRA `(.L_x_14) ;  /* 0x00000000001c8947 */ /* 0x000fea0003800000 */
[----:B0-----:R-:W0:Y:S02]  /*0ff0*/  LDC.64 R4, c[0x0][0x5a0] ;  /* 0x00016800ff047b82 */ /* 0x001e240000000a00 */
[----:B0-----:R-:W2:Y:S02]  /*1000*/  LDG.E.64 R4, desc[UR36][R4.64] ;  /* 0x0000002404047981 */ /* 0x001ea4000c1e1b00 */
[----:B--2---:R-:W-:-:S04]  /*1010*/  ISETP.NE.U32.AND P0, PT, R4, RZ, PT ;  /* 0x000000ff0400720c */ /* 0x004fc80003f05070 */
[----:B------:R-:W-:-:S13]  /*1020*/  ISETP.NE.AND.EX P0, PT, R5, RZ, PT, P0 ;  /* 0x000000ff0500720c */ /* 0x000fda0003f05300 */
[----:B------:R-:W-:Y:S05]  /*1030*/  @!P0 BRA `(.L_x_14) ;  /* 0x0000000000088947 */ /* 0x000fea0003800000 */
[----:B-1----:R0:W5:Y:S01]  /*1040*/  LD.E R155, desc[UR36][R4.64] ;  /* 0x00000024049b7980 */ /* 0x002162000c101900 */
[----:B------:R-:W-:Y:S05]  /*1050*/  BRA `(.L_x_15) ;  /* 0x0000000000247947 */ /* 0x000fea0003800000 */
.L_x_14:
[----:B------:R-:W-:Y:S02]  /*1060*/  ULDC.64 UR4, c[0x0][0x590] ;  /* 0x0001640000047ab9 */ /* 0x000fe40000000a00 */
[----:B------:R-:W-:-:S04]  /*1070*/  ISETP.NE.U32.AND P0, PT, RZ, UR4, PT ;  /* 0x00000004ff007c0c */ /* 0x000fc8000bf05070 */
[----:B------:R-:W-:-:S13]  /*1080*/  ISETP.NE.AND.EX P0, PT, RZ, UR5, PT, P0 ;  /* 0x00000005ff007c0c */ /* 0x000fda000bf05300 */
[----:B------:R-:W-:Y:S05]  /*1090*/  @!P0 BRA `(.L_x_16) ;  /* 0x00000000000c8947 */ /* 0x000fea0003800000 */
[----:B0-----:R-:W1:Y:S02]  /*10a0*/  LDC.64 R4, c[0x0][0x590] ;  /* 0x00016400ff047b82 */ /* 0x001e640000000a00 */
[----:B-1----:R1:W5:Y:S01]  /*10b0*/  LDG.E R155, desc[UR36][R4.64] ;  /* 0x00000024049b7981 */ /* 0x002362000c1e1900 */
[----:B------:R-:W-:Y:S05]  /*10c0*/  BRA `(.L_x_15) ;  /* 0x0000000000087947 */ /* 0x000fea0003800000 */
.L_x_16:
[----:B------:R-:W-:Y:S02]  /*10d0*/  ULDC UR4, c[0x0][0x584] ;  /* 0x0001610000047ab9 */ /* 0x000fe40000000800 */
[----:B-1----:R-:W-:-:S07]  /*10e0*/  IMAD.U32 R155, RZ, RZ, UR4 ;  /* 0x00000004ff9b7e24 */ /* 0x002fce000f8e00ff */
.L_x_15:
[----:B------:R-:W-:-:S13]  /*10f0*/  LOP3.LUT P0, RZ, R0, 0xff, RZ, 0xc0, !PT ;  /* 0x000000ff00ff7812 */ /* 0x000fda000780c0ff */
[----:B------:R-:W-:Y:S05]  /*1100*/  @!P0 EXIT ;  /* 0x000000000000894d */ /* 0x000fea0003800000 */
[----:B------:R-:W-:Y:S01]  /*1110*/  ULDC UR4, c[0x0][0x28c] ;  /* 0x0000a30000047ab9 */ /* 0x000fe20000000800 */
[----:B------:R-:W-:Y:S01]  /*1120*/  LOP3.LUT R157, R19, 0x1, RZ, 0xfc, !PT ;  /* 0x00000001139d7812 */ /* 0x000fe200078efcff */
[----:B------:R-:W-:Y:S01]  /*1130*/  UIADD3 UR4, UR4, 0x1f, URZ ;  /* 0x0000001f04047890 */ /* 0x000fe2000fffe03f */
[----:B------:R-:W-:Y:S01]  /*1140*/  UMOV UR38, URZ ;  /* 0x0000003f00267c82 */ /* 0x000fe20008000000 */
[----:B------:R-:W-:Y:S02]  /*1150*/  UMOV UR39, URZ ;  /* 0x0000003f00277c82 */ /* 0x000fe40008000000 */
[----:B------:R-:W-:-:S04]  /*1160*/  USHF.R.S32.HI UR5, URZ, 0x1f, UR4 ;  /* 0x0000001f3f057899 */ /* 0x000fc80008011404 */
[----:B------:R-:W-:-:S04]  /*1170*/  ULEA.HI UR5, UR5, UR4, URZ, 0x5 ;  /* 0x0000000405057291 */ /* 0x000fc8000f8f283f */
[----:B------:R-:W-:-:S12]  /*1180*/  USHF.R.S32.HI UR40, URZ, 0x5, UR5 ;  /* 0x000000053f287899 */ /* 0x000fd80008011405 */
.L_x_290:
[----:B------:R-:W-:Y:S01]  /*1190*/  LOP3.LUT R0, R18, 0x80, RZ, 0xc0, !PT ;  /* 0x0000008012007812 */ /* 0x000fe200078ec0ff */
[----:B--2---:R-:W2:Y:S01]  /*11a0*/  S2UR UR7, SR_CgaCtaId ;  /* 0x00000000000779c3 */ /* 0x004ea20000008800 */
[----:B------:R-:W-:Y:S02]  /*11b0*/  UMOV UR6, 0x400 ;  /* 0x0000040000067882 */ /* 0x000fe40000000000 */
[----:B------:R-:W-:-:S06]  /*11c0*/  SHF.R.U32.HI R0, RZ, 0x7, R0 ;  /* 0x00000007ff007819 */ /* 0x000fcc0000011600 */
[----:B---3--:R-:W3:Y:S01]  /*11d0*/  SHFL.IDX PT, R0, R0, RZ, 0x1f ;  /* 0x00001fff00007589 */ /* 0x008ee200000e0000 */
[----:B--2---:R-:W-:Y:S01]  /*11e0*/  ULEA UR6, UR7, UR6, 0x18 ;  /* 0x0000000607067291 */ /* 0x004fe2000f8ec03f */
[----:B---3--:R-:W-:-:S13]  /*11f0*/  R2UR UR4, R0 ;  /* 0x00000000000472ca */ /* 0x008fda00000e0000 */
[----:B------:R-:W-:-:S04]  /*1200*/  ULEA.HI UR5, UR4, UR4, URZ, 0x1 ;  /* 0x0000000404057291 */ /* 0x000fc8000f8f083f */
[----:B------:R-:W-:-:S04]  /*1210*/  ULOP3.LUT UR5, UR5, 0x7fffe, URZ, 0xc0, !UPT ;  /* 0x0007fffe05057892 */ /* 0x000fc8000f8ec03f */
[----:B------:R-:W-:-:S03]  /*1220*/  UIADD3 UR5, UR4, -UR5, URZ ;  /* 0x8000000504057290 */ /* 0x000fc6000fffe03f */
[----:B------:R-:W-:Y:S01]  /*1230*/  ULDC UR4, c[0x0][0x28c] ;  /* 0x0000a30000047ab9 */ /* 0x000fe20000000800 */
[----:B------:R-:W-:Y:S01]  /*1240*/  ULEA UR5, UR5, UR6, 0xd ;  /* 0x0000000605057291 */ /* 0x000fe2000f8e683f */
[----:B------:R-:W-:-:S03]  /*1250*/  ISETP.LT.AND P0, PT, RZ, UR4, PT ;  /* 0x00000004ff007c0c */ /* 0x000fc6000bf01270 */
[----:B------:R-:W-:-:S04]  /*1260*/  UIADD3 UR5, UR5, 0x100, URZ ;  /* 0x0000010005057890 */ /* 0x000fc8000fffe03f */
[----:B------:R-:W-:-:S04]  /*1270*/  USHF.R.U32.HI UR5, URZ, 0x4, UR5 ;  /* 0x000000043f057899 */ /* 0x000fc80008011605 */
[----:B------:R-:W-:Y:S02]  /*1280*/  ULOP3.LUT UR41, UR5, 0x3fff, URZ, 0xc0, !UPT ;  /* 0x00003fff05297892 */ /* 0x000fe4000f8ec03f */
[----:B-1--4-:R-:W-:Y:S10]  /*1290*/  @P0 BRA `(.L_x_17) ;  /* 0x0000000000400947 */ /* 0x012ff40003800000 */
[----:B------:R-:W-:Y:S01]  /*12a0*/  MOV R0, 0x0 ;  /* 0x0000000000007802 */ /* 0x000fe20000000f00 */
[----:B------:R-:W-:Y:S01]  /*12b0*/  ULDC.64 UR4, c[0x4][0x68] ;  /* 0x01001a0000047ab9 */ /* 0x000fe20000000a00 */
[----:B------:R-:W-:Y:S01]  /*12c0*/  ULDC.64 UR6, c[0x4][0x8] ;  /* 0x0100020000067ab9 */ /* 0x000fe20000000a00 */
[----:B01----:R-:W-:Y:S01]  /*12d0*/  IMAD.U32 R4, RZ, RZ, UR4 ;  /* 0x00000004ff047e24 */ /* 0x003fe2000f8e00ff */
[----:B------:R0:W1:Y:S01]  /*12e0*/  LDC.64 R14, c[0x4][R0] ;  /* 0x01000000000e7b82 */ /* 0x0000620000000a00 */
[----:B------:R-:W-:Y:S01]  /*12f0*/  IMAD.U32 R5, RZ, RZ, UR5 ;  /* 0x00000005ff057e24 */ /* 0x000fe2000f8e00ff */
[----:B------:R-:W-:Y:S01]  /*1300*/  ULDC.64 UR4, c[0x4][0x70] ;  /* 0x01001c0000047ab9 */ /* 0x000fe20000000a00 */
[----:B------:R-:W-:Y:S02]  /*1310*/  IMAD.U32 R10, RZ, RZ, UR6 ;  /* 0x00000006ff0a7e24 */ /* 0x000fe4000f8e00ff */
[----:B------:R-:W-:Y:S02]  /*1320*/  IMAD.U32 R6, RZ, RZ, UR4 ;  /* 0x00000004ff067e24 */ /* 0x000fe4000f8e00ff */
[----:B------:R-:W-:-:S02]  /*1330*/  IMAD.U32 R7, RZ, RZ, UR5 ;  /* 0x00000005ff077e24 */ /* 0x000fc4000f8e00ff */
[----:B------:R-:W-:Y:S02]  /*1340*/  IMAD.U32 R11, RZ, RZ, UR7 ;  /* 0x00000007ff0b7e24 */ /* 0x000fe4000f8e00ff */
[----:B------:R-:W-:Y:S02]  /*1350*/  IMAD.MOV.U32 R8, RZ, RZ, 0x1e1 ;  /* 0x000001e1ff087424 */ /* 0x000fe400078e00ff */
[----:B------:R-:W-:Y:S02]  /*1360*/  IMAD.MOV.U32 R12, RZ, RZ, 0x1 ;  /* 0x00000001ff0c7424 */ /* 0x000fe400078e00ff */
[----:B0-----:R-:W-:-:S07]  /*1370*/  IMAD.MOV.U32 R13, RZ, RZ, RZ ;  /* 0x000000ffff0d7224 */ /* 0x001fce00078e00ff */
[----:B------:R-:W-:-:S07]  /*1380*/  LEPC R20, `(.L_x_17) ;  /* 0x000000001014794e */ /* 0x000fce0000000000 */
[----:B-1---5:R-:W-:Y:S05]  /*1390*/  CALL.ABS.NOINC R14 ;  /* 0x000000000e007343 */ /* 0x022fea0003c00000 */
.L_x_17:
[----:B------:R-:W-:-:S13]  /*13a0*/  ISETP.NE.AND P0, PT, R157, 0x3, PT ;  /* 0x000000039d00780c */ /* 0x000fda0003f05270 */
[----:B------:R-:W-:Y:S05]  /*13b0*/  @!P0 BRA `(.L_x_18) ;  /* 0x0000000000048947 */ /* 0x000fea0003800000 */
[----:B------:R-:W-:Y:S01]  /*13c0*/  BPT.TRAP 0x1 ;  /* 0x000000040000795c */ /* 0x000fe20000300000 */
.L_x_18:
[----:B------:R-:W2:Y:S01]  /*13d0*/  S2UR UR5, SR_CgaCtaId ;  /* 0x00000000000579c3 */ /* 0x000ea20000008800 */
[----:B------:R-:W-:Y:S01]  /*13e0*/  UMOV UR4, 0x400 ;  /* 0x0000040000047882 */ /* 0x000fe20000000000 */
[----:B------:R-:W-:Y:S02]  /*13f0*/  IMAD.U32 R0, RZ, RZ, UR38 ;  /* 0x00000026ff007e24 */ /* 0x000fe4000f8e00ff */
[----:B------:R-:W-:-:S03]  /*1400*/  IMAD.U32 R3, RZ, RZ, UR39 ;  /* 0x00000027ff037e24 */ /* 0x000fc6000f8e00ff */
[----:B------:R-:W-:Y:S01]  /*1410*/  SHF.L.U32 R0, R0, 0x1f, RZ ;  /* 0x0000001f00007819 */ /* 0x000fe200000006ff */
[----:B--2---:R-:W-:-:S06]  /*1420*/  ULEA UR4, UR5, UR4, 0x18 ;  /* 0x0000000405047291 */ /* 0x004fcc000f8ec03f */
[----:B------:R-:W-:-:S04]  /*1430*/  IMAD.U32 R6, RZ, RZ, UR4 ;  /* 0x00000004ff067e24 */ /* 0x000fc8000f8e00ff */
[----:B------:R-:W-:-:S04]  /*1440*/  IMAD R3, R3, 0x8, R6 ;  /* 0x0000000803037824 */ /* 0x000fc800078e0206 */
[----:B------:R2:W3:Y:S01]  /*1450*/  SYNCS.PHASECHK.TRANS64.TRYWAIT P1, [R3+URZ], R0 ;  /* 0x00000000030075a7 */ /* 0x0004e2000802017f */
[----:B------:R-:W-:Y:S05]  /*1460*/  @!P0 BRA `(.L_x_19) ;  /* 0x0000000000048947 */ /* 0x000fea0003800000 */
[----:B------:R-:W-:Y:S01]  /*1470*/  BPT.TRAP 0x1 ;  /* 0x000000040000795c */ /* 0x000fe20000300000 */
.L_x_19:
[----:B---3--:R-:W-:Y:S05]  /*1480*/  @P1 BRA `(.L_x_20) ;  /* 0x0000000000081947 */ /* 0x008fea0003800000 */
[----:B------:R-:W3:Y:S02]  /*1490*/  SYNCS.PHASECHK.TRANS64.TRYWAIT P1, [R3+URZ], R0 ;  /* 0x00000000030075a7 */ /* 0x000ee4000802017f */
[----:B---3--:R-:W-:Y:S05]  /*14a0*/  @!P1 BRA `(.L_x_21) ;  /* 0x000000a000d49947 */ /* 0x008fea0003800000 */
.L_x_20:
[----:B------:R-:W-:-:S04]  /*14b0*/  UISETP.LT.AND UP0, UPT, UR40, 0x1, UPT ;  /* 0x000000012800788c */ /* 0x000fc8000bf01270 */
[----:B------:R-:W-:-:S06]  /*14c0*/  USEL UR4, UR40, 0x1, UP0 ;  /* 0x0000000128047887 */ /* 0x000fcc0008000000 */
[----:B--23--:R-:W-:Y:S01]  /*14d0*/  IMAD.U32 R0, RZ, RZ, UR4 ;  /* 0x00000004ff007e24 */ /* 0x00cfe2000f8e00ff */
[----:B------:R-:W-:Y:S05]  /*14e0*/  WARPSYNC.ALL ;  /* 0x0000000000007948 */ /* 0x000fea0003800000 */
[----:B------:R-:W-:-:S04]  /*14f0*/  IADD3 R0, -R0, UR40, RZ ;  /* 0x0000002800007c10 */ /* 0x000fc8000fffe1ff */
[----:B------:R-:W-:Y:S02]  /*1500*/  ISETP.GE.AND P1, PT, R0, 0x1, PT ;  /* 0x000000010000780c */ /* 0x000fe40003f26270 */
[----:B------:R-:W-:Y:S01]  /*1510*/  R2UR UR4, R6 ;  /* 0x00000000060472ca */ /* 0x000fe200000e0000 */
[----:B------:R-:W-:Y:S01]  /*1520*/  WARPGROUP.ARRIVE ;  /* 0x00000000000079c5 */ /* 0x000fe20000000000 */
[----:B------:R-:W-:Y:S01]  /*1530*/  UMOV UR9, 0x40000040 ;  /* 0x4000004000097882 */ /* 0x000fe20000000000 */
[----:B------:R-:W-:-:S10]  /*1540*/  UMOV UR11, 0x40000040 ;  /* 0x40000040000b7882 */ /* 0x000fd40000000000 */
[----:B------:R-:W-:-:S04]  /*1550*/  UIADD3 UR4, UR4, 0x10100, URZ ;  /* 0x0001010004047890 */ /* 0x000fc8000fffe03f */
[----:B------:R-:W-:-:S04]  /*1560*/  USHF.R.U32.HI UR4, URZ, 0x4, UR4 ;  /* 0x000000043f047899 */ /* 0x000fc80008011604 */
[----:B------:R-:W-:Y:S02]  /*1570*/  ULOP3.LUT UR5, UR4, 0x3fff, URZ, 0xc0, !UPT ;  /* 0x00003fff04057892 */ /* 0x000fe4000f8ec03f */
[----:B------:R-:W-:Y:S02]  /*1580*/  ULOP3.LUT UR4, UR41, 0x10000, URZ, 0xfc, !UPT ;  /* 0x0001000029047892 */ /* 0x000fe4000f8efc3f */
[----:B------:R-:W-:Y:S02]  /*1590*/  ULOP3.LUT UR5, UR5, 0x10000, URZ, 0xfc, !UPT ;  /* 0x0001000005057892 */ /* 0x000fe4000f8efc3f */
[----:B------:R-:W-:Y:S02]  /*15a0*/  ULEA UR6, UR39, UR4, 0xa ;  /* 0x0000000427067291 */ /* 0x000fe4000f8e503f */
[----:B------:R-:W-:-:S05]  /*15b0*/  ULEA UR7, UR39, UR5, 0xb ;  /* 0x0000000527077291 */ /* 0x000fca000f8e583f */
[----:B------:R-:W-:Y:S02]  /*15c0*/  UMOV UR8, UR6 ;  /* 0x0000000600087c82 */ /* 0x000fe40008000000 */
[----:B------:R-:W-:Y:S02]  /*15d0*/  UMOV UR10, UR7 ;  /* 0x00000007000a7c82 */ /* 0x000fe40008000000 */
[----:B------:R-:W-:Y:S01]  /*15e0*/  HGMMA.64x256x8.F32.TF32 R24, gdesc[UR8], RZ, !UPT, gsb0 ;  /* 0x07e00000081879f0 */ /* 0x000fe2000c0028ff */
[----:B------:R-:W-:Y:S02]  /*15f0*/  UIADD3 UR8, UR6, 0x2, URZ ;  /* 0x0000000206087890 */ /* 0x000fe4000fffe03f */
[----:B------:R-:W-:Y:S01]  /*1600*/  UIADD3 UR10, UR7, 0x2, URZ ;  /* 0x00000002070a7890 */ /* 0x000fe2000fffe03f */
[----:B------:R-:W-:Y:S01]  /*1610*/  UMOV UR9, 0x40000040 ;  /* 0x4000004000097882 */ /* 0x000fe20000000000 */
[----:B------:R-:W-:Y:S01]  /*1620*/  UMOV UR11, 0x40000040 ;  /* 0x40000040000b7882 */ /* 0x000fe20000000000 */
[----:B------:R-:W-:-:S02]  /*1630*/  WARPGROUP.DEPBAR.LE gsb0, 0x0 ;  /* 0x00008000000079c5 */ /* 0x000fc40000010000 */
[----:B------:R-:W-:-:S15]  /*1640*/  WARPGROUP.ARRIVE ;  /* 0x00000000000079c5 */ /* 0x000fde0000000000 */
[----:B------:R-:W-:-:S05]  /*1650*/  NOP ;  /* 0x0000000000007918 */ /* 0x000fca0000000000 */
[----:B------:R-:W-:Y:S01]  /*1660*/  HGMMA.64x256x8.F32.TF32 R24, gdesc[UR8], R24, gsb0 ;  /* 0x07e00000081879f0 */ /* 0x000fe20008002818 */
[----:B------:R-:W-:Y:S02]  /*1670*/  UIADD3 UR8, UR6, 0x4, URZ ;  /* 0x0000000406087890 */ /* 0x000fe4000fffe03f */
[----:B------:R-:W-:Y:S01]  /*1680*/  UIADD3 UR10, UR7, 0x4, URZ ;  /* 0x00000004070a7890 */ /* 0x000fe2000fffe03f */
[----:B------:R-:W-:Y:S01]  /*1690*/  UMOV UR9, 0x40000040 ;  /* 0x4000004000097882 */ /* 0x000fe20000000000 */
[----:B------:R-:W-:Y:S01]  /*16a0*/  UMOV UR11, 0x40000040 ;  /* 0x40000040000b7882 */ /* 0x000fe20000000000 */
[----:B------:R-:W-:Y:S02]  /*16b0*/  WARPGROUP.DEPBAR.LE gsb0, 0x0 ;  /* 0x00008000000079c5 */ /* 0x000fe40000010000 */
        /* <DEDUP_REMOVED lines=10> */
[----:B------:R-:W-:Y:S03]  /*1760*/  HGMMA.64x256x8.F32.TF32 R24, gdesc[UR8], R24, gsb0 ;  /* 0x07e00000081879f0 */ /* 0x000fe60008002818 */
[----:B------:R-:W-:Y:S02]  /*1770*/  WARPGROUP.DEPBAR.LE gsb0, 0x0 ;  /* 0x00008000000079c5 */ /* 0x000fe40000010000 */
[----:B------:R-:W-:Y:S05]  /*1780*/  @!P1 BRA `(.L_x_22) ;  /* 0x0000000400309947 */ /* 0x000fea0003800000 */
[----:B------:R-:W-:Y:S02]  /*1790*/  UIADD3 UR6, UR39, 0x1, URZ ;  /* 0x0000000127067890 */ /* 0x000fe4000fffe03f */
[----:B------:R-:W-:Y:S02]  /*17a0*/  IMAD.U32 R3, RZ, RZ, UR39 ;  /* 0x00000027ff037e24 */ /* 0x000fe4000f8e00ff */
[----:B------:R-:W-:-:S04]  /*17b0*/  UISETP.NE.AND UP0, UPT, UR6, 0x4, UPT ;  /* 0x000000040600788c */ /* 0x000fc8000bf05270 */
[----:B------:R-:W-:Y:S02]  /*17c0*/  USEL UR7, URZ, 0x1, UP0 ;  /* 0x000000013f077887 */ /* 0x000fe40008000000 */
[----:B------:R-:W-:Y:S02]  /*17d0*/  USEL UR6, UR6, URZ, UP0 ;  /* 0x0000003f06067287 */ /* 0x000fe40008000000 */
[----:B------:R-:W-:-:S06]  /*17e0*/  ULOP3.LUT UR7, UR38, UR7, URZ, 0x3c, !UPT ;  /* 0x0000000726077292 */ /* 0x000fcc000f8e3c3f */
[----:B------:R-:W-:-:S07]  /*17f0*/  IMAD.U32 R7, RZ, RZ, UR7 ;  /* 0x00000007ff077e24 */ /* 0x000fce000f8e00ff */
.L_x_29:
[----:B------:R-:W-:Y:S05]  /*1800*/  @!P0 BRA `(.L_x_23) ;  /* 0x0000000000048947 */ /* 0x000fea0003800000 */
[----:B------:R-:W-:Y:S01]  /*1810*/  BPT.TRAP 0x1 ;  /* 0x000000040000795c */ /* 0x000fe20000300000 */
.L_x_23:
[----:B------:R-:W2:Y:S01]  /*1820*/  S2UR UR8, SR_CgaCtaId ;  /* 0x00000000000879c3 */ /* 0x000ea20000008800 */
[----:B------:R-:W-:Y:S01]  /*1830*/  UMOV UR7, 0x400 ;  /* 0x0000040000077882 */ /* 0x000fe20000000000 */
[----:B01----:R-:W-:Y:S01]  /*1840*/  IMAD.U32 R5, RZ, RZ, UR6 ;  /* 0x00000006ff057e24 */ /* 0x003fe2000f8e00ff */
[----:B------:R-:W-:Y:S01]  /*1850*/  SHF.L.U32 R4, R7, 0x1f, RZ ;  /* 0x0000001f07047819 */ /* 0x000fe200000006ff */
[----:B--2---:R-:W-:-:S06]  /*1860*/  ULEA UR7, UR8, UR7, 0x18 ;  /* 0x0000000708077291 */ /* 0x004fcc000f8ec03f */
[----:B------:R-:W-:-:S04]  /*1870*/  IMAD.U32 R6, RZ, RZ, UR7 ;  /* 0x00000007ff067e24 */ /* 0x000fc8000f8e00ff */
[----:B------:R-:W-:-:S04]  /*1880*/  IMAD R5, R5, 0x8, R6 ;  /* 0x0000000805057824 */ /* 0x000fc800078e0206 */
[----:B------:R0:W1:Y:S01]  /*1890*/  SYNCS.PHASECHK.TRANS64.TRYWAIT P1, [R5+URZ], R4 ;  /* 0x00000004050075a7 */ /* 0x000062000802017f */
[----:B------:R-:W-:Y:S05]  /*18a0*/  @!P0 BRA `(.L_x_24) ;  /* 0x0000000000048947 */ /* 0x000fea0003800000 */
[----:B------:R-:W-:Y:S01]  /*18b0*/  BPT.TRAP 0x1 ;  /* 0x000000040000795c */ /* 0x000fe20000300000 */
.L_x_24:
[----:B-1----:R-:W-:Y:S05]  /*18c0*/  @P1 BRA `(.L_x_25) ;  /* 0x0000000000081947 */ /* 0x002fea0003800000 */
[----:B------:R-:W1:Y:S02]  /*18d0*/  SYNCS.PHASECHK.TRANS64.TRYWAIT P1, [R5+URZ], R4 ;  /* 0x00000004050075a7 */ /* 0x000e64000802017f */
[----:B-1----:R-:W-:Y:S05]  /*18e0*/  @!P1 BRA `(.L_x_26) ;  /* 0x0000009c00d89947 */ /* 0x002fea0003800000 */
.L_x_25:
[----:B------:R-:W-:Y:S01]  /*18f0*/  ULEA UR7, UR6, UR4, 0xa ;  /* 0x0000000406077291 */ /* 0x000fe2000f8e503f */
[----:B------:R-:W-:Y:S01]  /*1900*/  WARPGROUP.ARRIVE ;  /* 0x00000000000079c5 */ /* 0x000fe20000000000 */
[----:B------:R-:W-:Y:S01]  /*1910*/  ULEA UR12, UR6, UR5, 0xb ;  /* 0x00000005060c7291 */ /* 0x000fe2000f8e583f */
[----:B------:R-:W-:Y:S01]  /*1920*/  UMOV UR9, 0x40000040 ;  /* 0x4000004000097882 */ /* 0x000fe20000000000 */
[----:B------:R-:W-:-:S03]  /*1930*/  UMOV UR11, 0x40000040 ;  /* 0x40000040000b7882 */ /* 0x000fc60000000000 */
[----:B------:R-:W-:Y:S02]  /*1940*/  UMOV UR8, UR7 ;  /* 0x0000000700087c82 */ /* 0x000fe40008000000 */
[----:B------:R-:W-:Y:S02]  /*1950*/  UMOV UR10, UR12 ;  /* 0x0000000c000a7c82 */ /* 0x000fe40008000000 */
[----:B------:R-:W-:Y:S01]  /*1960*/  HGMMA.64x256x8.F32.TF32 R24, gdesc[UR8], R24, gsb0 ;  /* 0x07e00000081879f0 */ /* 0x000fe20008002818 */
        /* <DEDUP_REMOVED lines=26> */
[----:B------:R-:W-:Y:S01]  /*1b10*/  BPT.TRAP 0x1 ;  /* 0x000000040000795c */ /* 0x000fe20000300000 */
.L_x_27:
[----:B------:R-:W-:-:S13]  /*1b20*/  ISETP.NE.AND P1, PT, R156, RZ, PT ;  /* 0x000000ff9c00720c */ /* 0x000fda0003f25270 */
[----:B01----:R-:W-:-:S04]  /*1b30*/  @P1 IMAD R4, R3, 0x8, R6 ;  /* 0x0000000803041824 */ /* 0x003fc800078e0206 */
[----:B------:R-:W-:-:S05]  /*1b40*/  @P1 VIADD R5, R4, 0x20 ;  /* 0x0000002004051836 */ /* 0x000fca0000000000 */
[----:B------:R-:W-:-:S04]  /*1b50*/  @P1 PRMT R5, R22, 0x654, R5 ;  /* 0x0000065416051816 */ /* 0x000fc80000000005 */
[----:B------:R0:W-:Y:S01]  /*1b60*/  @P1 SYNCS.ARRIVE.TRANS64.RED.A1T0 RZ, [R5+URZ], RZ ;  /* 0x000000ff05ff19a7 */ /* 0x0001e2000810043f */
[----:B------:R-:W-:-:S13]  /*1b70*/  ISETP.GT.U32.AND P1, PT, R19, 0x1, PT ;  /* 0x000000011300780c */ /* 0x000fda0003f24070 */
[----:B0-----:R-:W-:Y:S05]  /*1b80*/  @P1 BRA `(.L_x_28) ;  /* 0x0000000000041947 */ /* 0x001fea0003800000 */
[----:B------:R-:W-:Y:S01]  /*1b90*/  BPT.TRAP 0x1 ;  /* 0x000000040000795c */ /* 0x000fe20000300000 */
.L_x_28:
[----:B------:R-:W-:Y:S01]  /*1ba0*/  UIADD3 UR6, UR6, 0x1, URZ ;  /* 0x0000000106067890 */ /* 0x000fe2000fffe03f */
[C---:B------:R-:W-:Y:S01]  /*1bb0*/  ISETP.GT.AND P2, PT, R0.reuse, 0x1, PT ;  /* 0x000000010000780c */ /* 0x040fe20003f44270 */
[----:B------:R-:W-:Y:S02]  /*1bc0*/  VIADD R3, R3, 0x1 ;  /* 0x0000000103037836 */ /* 0x000fe40000000000 */
[----:B------:R-:W-:Y:S01]  /*1bd0*/  UISETP.NE.AND UP0, UPT, UR6, 0x4, UPT ;  /* 0x000000040600788c */ /* 0x000fe2000bf05270 */
[----:B------:R-:W-:Y:S02]  /*1be0*/  VIADD R0, R0, 0xffffffff ;  /* 0xffffffff00007836 */ /* 0x000fe40000000000 */
[C---:B------:R-:W-:Y:S01]  /*1bf0*/  ISETP.NE.AND P1, PT, R3.reuse, 0x4, PT ;  /* 0x000000040300780c */ /* 0x040fe20003f25270 */
[----:B------:R-:W-:Y:S02]  /*1c00*/  USEL UR7, URZ, 0x1, UP0 ;  /* 0x000000013f077887 */ /* 0x000fe40008000000 */
[----:B------:R-:W-:Y:S01]  /*1c10*/  USEL UR6, UR6, URZ, UP0 ;  /* 0x0000003f06067287 */ /* 0x000fe20008000000 */
[----:B------:R-:W-:-:S03]  /*1c20*/  SEL R3, R3, RZ, P1 ;  /* 0x000000ff03037207 */ /* 0x000fc60000800000 */
[----:B------:R-:W-:Y:S01]  /*1c30*/  LOP3.LUT R7, R7, UR7, RZ, 0x3c, !PT ;  /* 0x0000000707077c12 */ /* 0x000fe2000f8e3cff */
[----:B------:R-:W-:Y:S07]  /*1c40*/  @P2 BRA `(.L_x_29) ;  /* 0xfffffff800ec2947 */ /* 0x000fee000383ffff */
.L_x_22:
[----:B------:R-:W2:Y:S02]  /*1c50*/  LDC R0, c[0x0][0x28c] ;  /* 0x0000a300ff007b82 */ /* 0x000ea40000000800 */
[----:B--2---:R-:W-:-:S13]  /*1c60*/  ISETP.GE.AND P1, PT, R0, 0x1, PT ;  /* 0x000000010000780c */ /* 0x004fda0003f26270 */
[----:B------:R-:W-:Y:S05]  /*1c70*/  @!P1 BRA `(.L_x_30) ;  /* 0x0000000000409947 */ /* 0x000fea0003800000 */
[----:B------:R-:W-:Y:S05]  /*1c80*/  @!P0 BRA `(.L_x_31) ;  /* 0x0000000000048947 */ /* 0x000fea0003800000 */
[----:B------:R-:W-:Y:S01]  /*1c90*/  BPT.TRAP 0x1 ;  /* 0x000000040000795c */ /* 0x000fe20000300000 */
.L_x_31:
[----:B------:R-:W-:Y:S01]  /*1ca0*/  ISETP.NE.AND P0, PT, R156, RZ, PT ;  /* 0x000000ff9c00720c */ /* 0x000fe20003f05270 */
[----:B------:R-:W-:-:S12]  /*1cb0*/  UISETP.LT.AND UP1, UPT, UR40, 0x1, UPT ;  /* 0x000000012800788c */ /* 0x000fd8000bf21270 */
[----:B------:R-:W-:-:S05]  /*1cc0*/  VOTEU.ANY UP0, P0 ;  /* 0x00000000003f7886 */ /* 0x000fca0000000100 */
[----:B------:R-:W-:-:S04]  /*1cd0*/  @UP0 USEL UR4, UR40, 0x1, UP1 ;  /* 0x0000000128040887 */ /* 0x000fc80008800000 */
[----:B------:R-:W-:-:S06]  /*1ce0*/  @UP0 UIADD3 UR4, UR39, UR40, -UR4 ;  /* 0x0000002827040290 */ /* 0x000fcc000fffe804 */
[----:B------:R-:W-:-:S04]  /*1cf0*/  IMAD.U32 R0, RZ, RZ, UR4 ;  /* 0x00000004ff007e24 */ /* 0x000fc8000f8e00ff */
[----:B------:R-:W-:-:S05]  /*1d00*/  @P0 IMAD.SHL.U32 R0, R0, 0x8, RZ ;  /* 0x0000000800000824 */ /* 0x000fca00078e00ff */
[----:B------:R-:W-:-:S04]  /*1d10*/  @P0 LOP3.LUT R0, R0, 0x18, RZ, 0xc0, !PT ;  /* 0x0000001800000812 */ /* 0x000fc800078ec0ff */
[----:B------:R-:W-:-:S04]  /*1d20*/  @P0 IADD3 R3, R6, 0x20, R0 ;  /* 0x0000002006030810 */ /* 0x000fc80007ffe000 */
[----:B------:R-:W-:-:S04]  /*1d30*/  @P0 PRMT R3, R22, 0x654, R3 ;  /* 0x0000065416030816 */ /* 0x000fc80000000003 */
[----:B------:R2:W-:Y:S01]  /*1d40*/  @P0 SYNCS.ARRIVE.TRANS64.RED.A1T0 RZ, [R3+URZ], RZ ;  /* 0x000000ff03ff09a7 */ /* 0x0005e2000810043f */
[----:B------:R-:W-:-:S13]  /*1d50*/  ISETP.GT.U32.AND P0, PT, R19, 0x1, PT ;  /* 0x000000011300780c */ /* 0x000fda0003f04070 */
[----:B--2---:R-:W-:Y:S05]  /*1d60*/  @P0 BRA `(.L_x_30) ;  /* 0x0000000000040947 */ /* 0x004fea0003800000 */
[----:B------:R-:W-:Y:S01]  /*1d70*/  BPT.TRAP 0x1 ;  /* 0x000000040000795c */ /* 0x000fe20000300000 */
.L_x_30:
[----:B------:R-:W2:Y:S01]  /*1d80*/  LDC R7, c[0x0][0x288] ;  /* 0x0000a200ff077b82 */ /* 0x000ea20000000800 */
[--C-:B------:R-:W-:Y:S01]  /*1d90*/  SHF.R.U32.HI R0, RZ, 0x2, R18.reuse ;  /* 0x00000002ff007819 */ /* 0x100fe20000011612 */
[----:B------:R-:W-:Y:S01]  /*1da0*/  UIADD3 UR39, UR40, UR39, URZ ;  /* 0x0000002728277290 */ /* 0x000fe2000fffe03f */
[----:B01----:R-:W-:Y:S01]  /*1db0*/  LOP3.LUT R4, R18, 0x60, RZ, 0xc0, !PT ;  /* 0x0000006012047812 */ /* 0x003fe200078ec0ff */
[----:B------:R-:W-:Y:S01]  /*1dc0*/  ULDC UR8, c[0x0][0x284] ;  /* 0x0000a10000087ab9 */ /* 0x000fe20000000800 */
[----:B------:R-:W-:Y:S01]  /*1dd0*/  SHF.R.U32.HI R5, RZ, 0x7, R18 ;  /* 0x00000007ff057819 */ /* 0x000fe20000011612 */
[----:B------:R-:W-:Y:S01]  /*1de0*/  USHF.R.U32.HI UR4, URZ, 0x2, UR39 ;  /* 0x000000023f047899 */ /* 0x000fe20008011627 */
[----:B------:R-:W-:Y:S01]  /*1df0*/  LOP3.LUT R3, R0, 0x7, RZ, 0xc0, !PT ;  /* 0x0000000700037812 */ /* 0x000fe200078ec0ff */
[----:B------:R-:W-:Y:S01]  /*1e00*/  UISETP.GT.U32.AND UP1, UPT, UR39, 0x3, UPT ;  /* 0x000000032700788c */ /* 0x000fe2000bf24070 */
[----:B------:R-:W-:Y:S01]  /*1e10*/  SHF.R.U32.HI R10, RZ, 0x1, R4 ;  /* 0x00000001ff0a7819 */ /* 0x000fe20000011604 */
[----:B------:R-:W-:Y:S01]  /*1e20*/  IMAD.SHL.U32 R4, R18, 0x2, RZ ;  /* 0x0000000212047824 */ /* 0x000fe200078e00ff */
[----:B------:R-:W-:Y:S01]  /*1e30*/  LOP3.LUT R0, R5, 0x1, RZ, 0xc0, !PT ;  /* 0x0000000105007812 */ /* 0x000fe200078ec0ff */
[----:B------:R-:W-:Y:S01]  /*1e40*/  ULOP3.LUT UR4, UR4, 0x1, URZ, 0xc0, !UPT ;  /* 0x0000000104047892 */ /* 0x000fe2000f8ec03f */
[----:B------:R-:W-:Y:S01]  /*1e50*/  IADD3 R5, RZ, -R10, -R3 ;  /* 0x8000000aff057210 */ /* 0x000fe20007ffe803 */
[----:B------:R-:W-:Y:S01]  /*1e60*/  ULDC.64 UR6, c[0x0][0x5d0] ;  /* 0x0001740000067ab9 */ /* 0x000fe20000000a00 */
[----:B------:R-:W-:Y:S01]  /*1e70*/  LOP3.LUT R9, R4, 0x6, RZ, 0xc0, !PT ;  /* 0x0000000604097812 */ /* 0x000fe200078ec0ff */
[C---:B------:R-:W-:Y:S01]  /*1e80*/  IMAD.SHL.U32 R6, R0.reuse, 0x40, RZ ;  /* 0x0000004000067824 */ /* 0x040fe200078e00ff */
[----:B------:R-:W-:Y:S01]  /*1e90*/  UISETP.NE.U32.AND UP0, UPT, UR4, 0x1, UPT ;  /* 0x000000010400788c */ /* 0x000fe2000bf05070 */
[----:B------:R-:W-:Y:S01]  /*1ea0*/  IMAD R11, R0, -0x40, R5 ;  /* 0xffffffc0000b7824 */ /* 0x000fe200078e0205 */
[----:B------:R-:W-:Y:S01]  /*1eb0*/  LOP3.LUT R0, R18, 0x3, RZ, 0xc0, !PT ;  /* 0x0000000312007812 */ /* 0x000fe200078ec0ff */
[----:B------:R-:W-:Y:S01]  /*1ec0*/  UISETP.LT.U32.AND UP1, UPT, UR40, 0x4, UP1 ;  /* 0x000000042800788c */ /* 0x000fe20008f21070 */
[----:B------:R-:W-:Y:S01]  /*1ed0*/  PRMT R8, R9, 0x6540, R152 ;  /* 0x0000654009087816 */ /* 0x000fe20000000098 */
[----:B------:R-:W-:Y:S01]  /*1ee0*/  IMAD.SHL.U32 R152, R152, 0x100, RZ ;  /* 0x0000010098987824 */ /* 0x000fe200078e00ff */
[----:B------:R-:W-:Y:S01]  /*1ef0*/  SHF.R.S32.HI R21, RZ, 0x1f, R23 ;  /* 0x0000001fff157819 */ /* 0x000fe20000011417 */
[----:B--2---:R-:W-:Y:S01]  /*1f00*/  IMAD R13, R0, -0x2, R7 ;  /* 0xfffffffe000d7824 */ /* 0x004fe200078e0207 */
[----:B------:R-:W-:Y:S01]  /*1f10*/  UISETP.GT.U32.AND UP0, UPT, UR40, 0x3, !UP0 ;  /* 0x000000032800788c */ /* 0x000fe2000c704070 */
[----:B------:R-:W-:Y:S01]  /*1f20*/  IMAD.SHL.U32 R0, R153, 0x80, RZ ;  /* 0x0000008099007824 */ /* 0x000fe200078e00ff */
[----:B------:R-:W-:Y:S01]  /*1f30*/  ISETP.GE.AND P0, PT, R152, R7, PT ;  /* 0x000000079800720c */ /* 0x000fe20003f06270 */
[----:B------:R-:W-:Y:S01]  /*1f40*/  IMAD R4, R21, UR6, RZ ;  /* 0x0000000615047c24 */ /* 0x000fe2000f8e02ff */
[----:B------:R-:W-:Y:S01]  /*1f50*/  SHF.R.S32.HI R9, RZ, 0x1f, R8 ;  /* 0x0000001fff097819 */ /* 0x000fe20000011408 */
[----:B------:R-:W-:Y:S01]  /*1f60*/  USEL UR5, URZ, 0x1, !UP1 ;  /* 0x000000013f057887 */ /* 0x000fe2000c800000 */
[----:B------:R-:W-:Y:S01]  /*1f70*/  ISETP.GE.OR P0, PT, R0, UR8, P0 ;  /* 0x0000000800007c0c */ /* 0x000fe20008706670 */
[----:B------:R-:W-:Y:S01]  /*1f80*/  USEL UR4, URZ, 0x1, !UP0 ;  /* 0x000000013f047887 */ /* 0x000fe2000c000000 */
[----:B------:R-:W-:Y:S01]  /*1f90*/  LOP3.LUT R3, R6, 0x40, R3, 0xe2, !PT ;  /* 0x0000004006037812 */ /* 0x000fe200078ee203 */
[----:B------:R-:W-:Y:S01]  /*1fa0*/  IMAD.WIDE R6, R153, 0x80, RZ ;  /* 0x0000008099067825 */ /* 0x000fe200078e02ff */
[----:B------:R-:W-:Y:S01]  /*1fb0*/  ULOP3.LUT UR39, UR39, 0x3, URZ, 0xc0, !UPT ;  /* 0x0000000327277892 */ /* 0x000fe2000f8ec03f */
[----:B------:R-:W-:Y:S01]  /*1fc0*/  IADD3 R0, -R0, UR8, R11 ;  /* 0x0000000800007c10 */ /* 0x000fe2000fffe10b */
[----:B------:R-:W-:Y:S01]  /*1fd0*/  ULOP3.LUT UR38, UR4, UR38, UR5, 0x96, !UPT ;  /* 0x0000002604267292 */ /* 0x000fe2000f8e9605 */
[C---:B------:R-:W-:Y:S01]  /*1fe0*/  IMAD R15, R23.reuse, UR7, R4 ;  /* 0x00000007170f7c24 */ /* 0x040fe2000f8e0204 */
[----:B------:R-:W-:Y:S01]  /*1ff0*/  LOP3.LUT R171, R6, R3, R10, 0xfe, !PT ;  /* 0x0000000306ab7212 */ /* 0x000fe200078efe0a */
[----:B------:R-:W-:-:S04]  /*2000*/  IMAD.WIDE.U32 R4, R23, UR6, R8 ;  /* 0x0000000617047c25 */ /* 0x000fc8000f8e0008 */
[----:B------:R-:W-:Y:S02]  /*2010*/  IMAD.IADD R5, R5, 0x1, R15 ;  /* 0x0000000105057824 */ /* 0x000fe400078e020f */
[----:B------:R-:W-:Y:S02]  /*2020*/  IMAD.IADD R3, R13, 0x1, -R152 ;  /* 0x000000010d037824 */ /* 0x000fe400078e0a98 */
[----:B------:R-:W-:Y:S01]  /*2030*/  IMAD.MOV.U32 R153, RZ, RZ, -0x1 ;  /* 0xffffffffff997424 */ /* 0x000fe200078e00ff */
[----:B------:R-:W-:Y:S06]  /*2040*/  @P0 BRA `(.L_x_32) ;  /* 0x0000007800d80947 */ /* 0x000fec0003800000 */
[----:B------:R-:W0:Y:S01]  /*2050*/  LDC.64 R10, c[0x0][0x5c8] ;  /* 0x00017200ff0a7b82 */ /* 0x000e220000000a00 */
[----:B-----5:R-:W-:Y:S01]  /*2060*/  FSETP.NEU.AND P0, PT, R155, RZ, PT ;  /* 0x000000ff9b00720b */ /* 0x020fe20003f0d000 */
[----:B------:R-:W-:Y:S01]  /*2070*/  BSSY B0, `(.L_x_32) ;  /* 0x00007b3000007945 */ /* 0x000fe20003800000 */
[----:B------:R-:W-:-:S04]  /*2080*/  ISETP.GT.AND P2, PT, R3, RZ, PT ;  /* 0x000000ff0300720c */ /* 0x000fc80003f44270 */
[----:B------:R-:W-:Y:S01]  /*2090*/  ISETP.GT.AND P4, PT, R0, RZ, P2 ;  /* 0x000000ff0000720c */ /* 0x000fe20001784270 */
[-C--:B0-----:R-:W-:Y:S02]  /*20a0*/  IMAD R12, R7, R10.reuse, RZ ;  /* 0x0000000a070c7224 */ /* 0x081fe400078e02ff */
[----:B------:R-:W-:-:S04]  /*20b0*/  IMAD.WIDE.U32 R162, R171, R10, R4 ;  /* 0x0000000aaba27225 */ /* 0x000fc800078e0004 */
[----:B------:R-:W-:-:S04]  /*20c0*/  IMAD R5, R171, R11, R12 ;  /* 0x0000000bab057224 */ /* 0x000fc800078e020c */
[----:B------:R-:W-:Y:S01]  /*20d0*/  IMAD.IADD R173, R163, 0x1, R5 ;  /* 0x00000001a3ad7824 */ /* 0x000fe200078e0205 */
[----:B------:R-:W-:Y:S06]  /*20e0*/  @!P0 BRA `(.L_x_33) ;  /* 0x0000005400948947 */ /* 0x000fec0003800000 */
[----:B------:R-:W0:Y:S01]  /*20f0*/  LDC.64 R14, c[0x0][0x5b8] ;  /* 0x00016e00ff0e7b82 */ /* 0x000e220000000a00 */
[----:B------:R-:W-:-:S07]  /*2100*/  ULDC.64 UR4, c[0x0][0x5c0] ;  /* 0x0001700000047ab9 */ /* 0x000fce0000000a00 */
[----:B------:R-:W1:Y:S08]  /*2110*/  LDC.64 R168, c[0x0][0x5b0] ;  /* 0x00016c00ffa87b82 */ /* 0x000e700000000a00 */
[----:B------:R-:W2:Y:S01]  /*2120*/  LDC.64 R12, c[0x0][0x5a8] ;  /* 0x00016a00ff0c7b82 */ /* 0x000ea20000000a00 */
[-C--:B0-----:R-:W-:Y:S02]  /*2130*/  IMAD R4, R21, R14.reuse, RZ ;  /* 0x0000000e15047224 */ /* 0x081fe400078e02ff */
[----:B------:R-:W-:-:S04]  /*2140*/  IMAD.WIDE.U32 R164, R23, R14, R8 ;  /* 0x0000000e17a47225 */ /* 0x000fc800078e0008 */
[----:B------:R-:W-:Y:S02]  /*2150*/  IMAD R163, R23, R15, R4 ;  /* 0x0000000f17a37224 */ /* 0x000fe400078e0204 */
[-C--:B-1----:R-:W-:Y:S02]  /*2160*/  IMAD R6, R7, R168.reuse, RZ ;  /* 0x000000a807067224 */ /* 0x082fe400078e02ff */
[----:B------:R-:W-:Y:S02]  /*2170*/  IMAD.IADD R21, R165, 0x1, R163 ;  /* 0x00000001a5157824 */ /* 0x000fe400078e02a3 */
[----:B------:R-:W-:Y:S02]  /*2180*/  IMAD.MOV.U32 R20, RZ, RZ, R164 ;  /* 0x000000ffff147224 */ /* 0x000fe400078e00a4 */
[C---:B------:R-:W-:Y:S02]  /*2190*/  IMAD R167, R171.reuse, R169, R6 ;  /* 0x000000a9aba77224 */ /* 0x040fe400078e0206 */
[----:B------:R-:W-:-:S04]  /*21a0*/  IMAD.WIDE.U32 R4, R171, R168, R20 ;  /* 0x000000a8ab047225 */ /* 0x000fc800078e0014 */
[----:B------:R-:W-:Y:S01]  /*21b0*/  IMAD.IADD R5, R5, 0x1, R167 ;  /* 0x0000000105057824 */ /* 0x000fe200078e02a7 */
[----:B--2---:R-:W-:-:S04]  /*21c0*/  LEA R6, P0, R4, R12, 0x2 ;  /* 0x0000000c04067211 */ /* 0x004fc800078010ff */
[----:B------:R-:W-:-:S05]  /*21d0*/  LEA.HI.X R7, R4, R13, R5, 0x2, P0 ;  /* 0x0000000d04077211 */ /* 0x000fca00000f1405 */
[----:B------:R0:W2:Y:S01]  /*21e0*/  @P4 LDG.E.LTC128B R15, desc[UR36][R6.64] ;  /* 0x00000024060f4981 */ /* 0x0000a2000c1e1920 */
[----:B------:R-:W-:Y:S01]  /*21f0*/  IMAD.WIDE.U32 R4, R171, R168, R8 ;  /* 0x000000a8ab047225 */ /* 0x000fe200078e0008 */
[----:B------:R-:W-:Y:S01]  /*2200*/  ISETP.GT.AND P0, PT, R3, 0x1, PT ;  /* 0x000000010300780c */ /* 0x000fe20003f04270 */
[----:B------:R-:W-:Y:S02]  /*2210*/  BSSY B1, `(.L_x_34) ;  /* 0x0000013000017945 */ /* 0x000fe40003800000 */
[----:B------:R-:W-:Y:S02]  /*2220*/  IMAD.IADD R5, R167, 0x1, R5 ;  /* 0x00000001a7057824 */ /* 0x000fe400078e0205 */
[----:B------:R-:W-:Y:S02]  /*2230*/  IMAD.SHL.U32 R160, R168, 0x8, RZ ;  /* 0x00000008a8a07824 */ /* 0x000fe400078e00ff */
[----:B------:R-:W-:Y:S01]  /*2240*/  IMAD.WIDE.U32 R158, R23, R14, R4 ;  /* 0x0000000e179e7225 */ /* 0x000fe200078e0004 */
[----:B------:R-:W-:-:S03]  /*2250*/  LEA R4, P1, R162, UR4, 0x2 ;  /* 0x00000004a2047c11 */ /* 0x000fc6000f8210ff */
[----:B0-----:R-:W-:Y:S01]  /*2260*/  IMAD.IADD R7, R163, 0x1, R159 ;  /* 0x00000001a3077824 */ /* 0x001fe200078e029f */
[----:B------:R-:W-:Y:S02]  /*2270*/  LEA.HI.X R5, R162, UR5, R173, 0x2, P1 ;  /* 0x00000005a2057c11 */ /* 0x000fe400088f14ad */
[----:B------:R-:W-:Y:S02]  /*2280*/  ISETP.GT.AND P1, PT, R0, RZ, P0 ;  /* 0x000000ff0000720c */ /* 0x000fe40000724270 */
[----:B------:R-:W-:-:S04]  /*2290*/  LEA R6, P3, R158, R12, 0x2 ;  /* 0x0000000c9e067211 */ /* 0x000fc800078610ff */
[----:B------:R-:W-:Y:S02]  /*22a0*/  LEA.HI.X R7, R158, R13, R7, 0x2, P3 ;  /* 0x0000000d9e077211 */ /* 0x000fe400018f1407 */
[----:B--2---:R-:W-:-:S05]  /*22b0*/  LOP3.LUT R152, R15, 0xffffe000, RZ, 0xc0, !PT ;  /* 0xffffe0000f987812 */ /* 0x004fca00078ec0ff */
[----:B------:R-:W-:-:S04]  /*22c0*/  FMUL R161, R152, R155 ;  /* 0x0000009b98a17220 */ /* 0x000fc80000400000 */
[----:B------:R-:W-:Y:S01]  /*22d0*/  FFMA R175, R24, R154, R161 ;  /* 0x0000009a18af7223 */ /* 0x000fe200000000a1 */
[----:B------:R-:W-:-:S04]  /*22e0*/  SHF.L.U64.HI R161, R168, 0x3, R169 ;  /* 0x00000003a8a17819 */ /* 0x000fc800000102a9 */
[----:B------:R-:W-:Y:S01]  /*22f0*/  F2FP.TF32.F32.PACK_B R175, R175 ;  /* 0x000000afffaf723e */ /* 0x000fe200024050ff */
[----:B------:R-:W-:-:S04]  /*2300*/  IMAD.WIDE.U32 R160, R171, R168, R160 ;  /* 0x000000a8aba07225 */ /* 0x000fc800078e00a0 */
[----:B------:R0:W-:Y:S01]  /*2310*/  @P4 STG.E desc[UR36][R4.64], R175 ;  /* 0x000000af04004986 */ /* 0x0001e2000c101924 */
[----:B------:R-:W-:Y:S05]  /*2320*/  @!P1 BRA `(.L_x_35) ;  /* 0x0000000000049947 */ /* 0x000fea0003800000 */
[----:B------:R1:W5:Y:S02]  /*2330*/  LDG.E.LTC128B R15, desc[UR36][R6.64+0x4] ;  /* 0x00000424060f7981 */ /* 0x000364000c1e1920 */
.L_x_35:
[----:B------:R-:W-:Y:S05]  /*2340*/  BSYNC B1 ;  /* 0x0000000000017941 */ /* 0x000fea0003800000 */
.L_x_34:
[----:B-----5:R-:W-:Y:S01]  /*2350*/  LOP3.LUT R20, R15, 0xffffe000, RZ, 0xc0, !PT ;  /* 0xffffe0000f147812 */ /* 0x020fe200078ec0ff */
[----:B------:R-:W-:Y:S01]  /*2360*/  IMAD.IADD R167, R167, 0x1, R161 ;  /* 0x00000001a7a77824 */ /* 0x000fe200078e02a1 */
[----:B------:R-:W-:Y:S01]  /*2370*/  IADD3 R164, P3, R164, R160, RZ ;  /* 0x000000a0a4a47210 */ /* 0x000fe20007f7e0ff */
[----:B------:R-:W-:Y:S01]  /*2380*/  IMAD.MOV.U32 R152, RZ, RZ, R15 ;  /* 0x000000ffff987224 */ /* 0x000fe200078e000f */
[----:B------:R-:W-:Y:S01]  /*2390*/  ISETP.GT.AND P2, PT, R0, 0x8, P2 ;  /* 0x000000080000780c */ /* 0x000fe20001744270 */
[----:B------:R-:W-:Y:S02]  /*23a0*/  FMUL R20, R20, R155 ;  /* 0x0000009b14147220 */ /* 0x000fe40000400000 */
[----:B------:R-:W-:Y:S02]  /*23b0*/  IMAD.X R21, R167, 0x1, R21, P3 ;  /* 0x00000001a7157824 */ /* 0x000fe400018e0615 */
[----:B------:R-:W-:Y:S01]  /*23c0*/  FFMA R159, R25, R154, R20 ;  /* 0x0000009a199f7223 */ /* 0x000fe20000000014 */
[----:B------:R-:W-:-:S04]  /*23d0*/  LEA R20, P3, R164, R12, 0x2 ;  /* 0x0000000ca4147211 */ /* 0x000fc800078610ff */
[----:B------:R-:W-:Y:S02]  /*23e0*/  F2FP.TF32.F32.PACK_B R159, R159 ;  /* 0x0000009fff9f723e */ /* 0x000fe400024050ff */
[----:B------:R-:W-:-:S03]  /*23f0*/  LEA.HI.X R21, R164, R13, R21, 0x2, P3 ;  /* 0x0000000da4157211 */ /* 0x000fc600018f1415 */
[----:B------:R2:W-:Y:S04]  /*2400*/  @P1 STG.E desc[UR36][R4.64+0x4], R159 ;  /* 0x0000049f04001986 */ /* 0x0005e8000c101924 */
[----:B------:R-:W3:Y:S01]  /*2410*/  @P2 LDG.E.LTC128B R152, desc[UR36][R20.64] ;  /* 0x0000002414982981 */ /* 0x000ee2000c1e1920 */
[----:B------:R-:W-:Y:S01]  /*2420*/  IADD3 R8, P1, R8, R160, RZ ;  /* 0x000000a008087210 */ /* 0x000fe20007f3e0ff */
[----:B------:R-:W-:Y:S01]  /*2430*/  BSSY B1, `(.L_x_36) ;  /* 0x0000011000017945 */ /* 0x000fe20003800000 */
[----:B------:R-:W-:Y:S02]  /*2440*/  SHF.L.U64.HI R11, R10, 0x5, R11 ;  /* 0x000000050a0b7819 */ /* 0x000fe4000001020b */
[----:B------:R-:W-:Y:S01]  /*2450*/  ISETP.GT.AND P0, PT, R0, 0x8, P0 ;  /* 0x000000080000780c */ /* 0x000fe20000704270 */
[----:B------:R-:W-:Y:S01]  /*2460*/  IMAD.X R9, R9, 0x1, R167, P1 ;  /* 0x0000000109097824 */ /* 0x000fe200008e06a7 */
[----:B------:R-:W-:Y:S01]  /*2470*/  LEA R10, P1, R10, R4, 0x5 ;  /* 0x000000040a0a7211 */ /* 0x000fe200078228ff */
[----:B------:R-:W-:-:S04]  /*2480*/  IMAD.WIDE.U32 R14, R23, R14, R8 ;  /* 0x0000000e170e7225 */ /* 0x000fc800078e0008 */
[----:B------:R-:W-:Y:S01]  /*2490*/  IMAD.X R11, R11, 0x1, R5, P1 ;  /* 0x000000010b0b7824 */ /* 0x000fe200008e0605 */
[----:B------:R-:W-:Y:S01]  /*24a0*/  LEA R8, P3, R14, R12, 0x2 ;  /* 0x0000000c0e087211 */ /* 0x000fe200078610ff */
[----:B------:R-:W-:-:S05]  /*24b0*/  IMAD.IADD R9, R163, 0x1, R15 ;  /* 0x00000001a3097824 */ /* 0x000fca00078e020f */
[----:B------:R-:W-:Y:S02]  /*24c0*/  LEA.HI.X R9, R14, R13, R9, 0x2, P3 ;  /* 0x0000000d0e097211 */ /* 0x000fe400018f1409 */
[----:B---3--:R-:W-:-:S05]  /*24d0*/  LOP3.LUT R24, R152, 0xffffe000, RZ, 0xc0, !PT ;  /* 0xffffe00098187812 */ /* 0x008fca00078ec0ff */
[----:B------:R-:W-:-:S04]  /*24e0*/  FMUL R25, R24, R155 ;  /* 0x0000009b18197220 */ /* 0x000fc80000400000 */
[----:B------:R-:W-:-:S05]  /*24f0*/  FFMA R25, R26, R154, R25 ;  /* 0x0000009a1a197223 */ /* 0x000fca0000000019 */
[----:B------:R-:W-:-:S05]  /*2500*/  F2FP.TF32.F32.PACK_B R25, R25 ;  /* 0x00000019ff19723e */ /* 0x000fca00024050ff */
[----:B------:R2:W-:Y:S01]  /*2510*/  @P2 STG.E desc[UR36][R10.64], R25 ;  /* 0x000000190a002986 */ /* 0x0005e2000c101924 */
[----:B------:R-:W-:Y:S05]  /*2520*/  @!P0 BRA `(.L_x_37) ;  /* 0x0000000000048947 */ /* 0x000fea0003800000 */
[----:B------:R3:W5:Y:S02]  /*2530*/  LDG.E.LTC128B R152, desc[UR36][R8.64+0x4] ;  /* 0x0000042408987981 */ /* 0x000764000c1e1920 */
.L_x_37:
[----:B------:R-:W-:Y:S05]  /*2540*/  BSYNC B1 ;  /* 0x0000000000017941 */ /* 0x000fea0003800000 */
.L_x_36:
[----:B-----5:R-:W-:Y:S01]  /*2550*/  LOP3.LUT R12, R152, 0xffffe000, RZ, 0xc0, !PT ;  /* 0xffffe000980c7812 */ /* 0x020fe200078ec0ff */
[----:B------:R-:W-:Y:S01]  /*2560*/  BSSY B1, `(.L_x_38) ;  /* 0x0000009000017945 */ /* 0x000fe20003800000 */
[----:B------:R-:W-:-:S03]  /*2570*/  ISETP.GT.AND P1, PT, R3, 0x8, PT ;  /* 0x000000080300780c */ /* 0x000fc60003f24270 */
[----:B------:R-:W-:Y:S01]  /*2580*/  FMUL R12, R12, R155 ;  /* 0x0000009b0c0c7220 */ /* 0x000fe20000400000 */
[----:B------:R-:W-:-:S03]  /*2590*/  ISETP.GT.AND P2, PT, R0, RZ, P1 ;  /* 0x000000ff0000720c */ /* 0x000fc60000f44270 */
[----:B------:R-:W-:-:S05]  /*25a0*/  FFMA R27, R27, R154, R12 ;  /* 0x0000009a1b1b7223 */ /* 0x000fca000000000c */
[----:B------:R-:W-:-:S05]  /*25b0*/  F2FP.TF32.F32.PACK_B R27, R27 ;  /* 0x0000001bff1b723e */ /* 0x000fca00024050ff */
[----:B------:R4:W-:Y:S01]  /*25c0*/  @P0 STG.E desc[UR36][R10.64+0x4], R27 ;  /* 0x0000041b0a000986 */ /* 0x0009e2000c101924 */
[----:B------:R-:W-:Y:S05]  /*25d0*/  @!P2 BRA `(.L_x_39) ;  /* 0x000000000004a947 */ /* 0x000fea0003800000 */
[----:B------:R0:W5:Y:S02]  /*25e0*/  LDG.E.LTC128B R152, desc[UR36][R6.64+0x20] ;  /* 0x0000202406987981 */ /* 0x000164000c1e1920 */
.L_x_39:
[----:B------:R-:W-:Y:S05]  /*25f0*/  BSYNC B1 ;  /* 0x0000000000017941 */ /* 0x000fea0003800000 */
.L_x_38:
        /* <DEDUP_REMOVED lines=10> */
.L_x_41:
[----:B------:R-:W-:Y:S05]  /*26a0*/  BSYNC B1 ;  /* 0x0000000000017941 */ /* 0x000fea0003800000 */
.L_x_40:
[----:B-----5:R-:W-:Y:S01]  /*26b0*/  LOP3.LUT R12, R152, 0xffffe000, RZ, 0xc0, !PT ;  /* 0xffffe000980c7812 */ /* 0x020fe200078ec0ff */
[----:B------:R-:W-:Y:S01]  /*26c0*/  BSSY B1, `(.L_x_42) ;  /* 0x0000008000017945 */ /* 0x000fe20003800000 */
[----:B------:R-:W-:-:S03]  /*26d0*/  ISETP.GT.AND P1, PT, R0, 0x8, P1 ;  /* 0x000000080000780c */ /* 0x000fc60000f24270 */
[----:B------:R-:W-:-:S04]  /*26e0*/  FMUL R12, R12, R155 ;  /* 0x0000009b0c0c7220 */ /* 0x000fc80000400000 */
[----:B------:R-:W-:-:S05]  /*26f0*/  FFMA R29, R29, R154, R12 ;  /* 0x0000009a1d1d7223 */ /* 0x000fca000000000c */
[----:B------:R-:W-:-:S05]  /*2700*/  F2FP.TF32.F32.PACK_B R29, R29 ;  /* 0x0000001dff1d723e */ /* 0x000fca00024050ff */
[----:B------:R0:W-:Y:S01]  /*2710*/  @P3 STG.E desc[UR36][R4.64+0x24], R29 ;  /* 0x0000241d04003986 */ /* 0x0001e2000c101924 */
[----:B------:R-:W-:Y:S05]  /*2720*/  @!P1 BRA `(.L_x_43) ;  /* 0x0000000000049947 */ /* 0x000fea0003800000 */
[----:B------:R0:W5:Y:S02]  /*2730*/  LDG.E.LTC128B R152, desc[UR36][R8.64+0x20] ;  /* 0x0000202408987981 */ /* 0x000164000c1e1920 */
.L_x_43:
[----:B------:R-:W-:Y:S05]  /*2740*/  BSYNC B1 ;  /* 0x0000000000017941 */ /* 0x000fea0003800000 */
.L_x_42:
[----:B-----5:R-:W-:Y:S01]  /*2750*/  LOP3.LUT R12, R152, 0xffffe000, RZ, 0xc0, !PT ;  /* 0xffffe000980c7812 */ /* 0x020fe200078ec0ff */
[----:B------:R-:W-:Y:S01]  /*2760*/  BSSY B1, `(.L_x_44) ;  /* 0x0000008000017945 */ /* 0x000fe20003800000 */
[----:B------:R-:W-:-:S03]  /*2770*/  ISETP.GT.AND P0, PT, R0, 0x8, P0 ;  /* 0x000000080000780c */ /* 0x000fc60000704270 */
[----:B0-----:R-:W-:-:S04]  /*2780*/  FMUL R13, R12, R155 ;  /* 0x0000009b0c0d7220 */ /* 0x001fc80000400000 */
[----:B------:R-:W-:-:S05]  /*2790*/  FFMA R13, R30, R154, R13 ;  /* 0x0000009a1e0d7223 */ /* 0x000fca000000000d */
[----:B------:R-:W-:-:S05]  /*27a0*/  F2FP.TF32.F32.PACK_B R13, R13 ;  /* 0x0000000dff0d723e */ /* 0x000fca00024050ff */
[----:B------:R0:W-:Y:S01]  /*27b0*/  @P1 STG.E desc[UR36][R10.64+0x20], R13 ;  /* 0x0000200d0a001986 */ /* 0x0001e2000c101924 */
[----:B------:R-:W-:Y:S05]  /*27c0*/  @!P0 BRA `(.L_x_45) ;  /* 0x0000000000048947 */ /* 0x000fea0003800000 */
[----:B------:R0:W5:Y:S02]  /*27d0*/  LDG.E.LTC128B R152, desc[UR36][R8.64+0x24] ;  /* 0x0000242408987981 */ /* 0x000164000c1e1920 */
.L_x_45:
[----:B------:R-:W-:Y:S05]  /*27e0*/  BSYNC B1 ;  /* 0x0000000000017941 */ /* 0x000fea0003800000 */
.L_x_44:
        /* <DEDUP_REMOVED lines=10> */
.L_x_47:
[----:B------:R-:W-:Y:S05]  /*2890*/  BSYNC B1 ;  /* 0x0000000000017941 */ /* 0x000fea0003800000 */
.L_x_46:
[----:B-----5:R-:W-:Y:S01]  /*28a0*/  LOP3.LUT R12, R152, 0xffffe000, RZ, 0xc0, !PT ;  /* 0xffffe000980c7812 */ /* 0x020fe200078ec0ff */
[----:B------:R-:W-:Y:S01]  /*28b0*/  BSSY B1, `(.L_x_48) ;  /* 0x0000009000017945 */ /* 0x000fe20003800000 */
[----:B------:R-:W-:-:S03]  /*28c0*/  ISETP.GT.AND P0, PT, R3, 0x11, PT ;  /* 0x000000110300780c */ /* 0x000fc60003f04270 */
[----:B0-----:R-:W-:Y:S01]  /*28d0*/  FMUL R13, R12, R155 ;  /* 0x0000009b0c0d7220 */ /* 0x001fe20000400000 */
[----:B------:R-:W-:-:S03]  /*28e0*/  ISETP.GT.AND P3, PT, R0, RZ, P0 ;  /* 0x000000ff0000720c */ /* 0x000fc60000764270 */
[----:B------:R-:W-:-:S05]  /*28f0*/  FFMA R13, R32, R154, R13 ;  /* 0x0000009a200d7223 */ /* 0x000fca000000000d */
[----:B------:R-:W-:-:S05]  /*2900*/  F2FP.TF32.F32.PACK_B R13, R13 ;  /* 0x0000000dff0d723e */ /* 0x000fca00024050ff */
[----:B------:R0:W-:Y:S01]  /*2910*/  @P2 STG.E desc[UR36][R4.64+0x40], R13 ;  /* 0x0000400d04002986 */ /* 0x0001e2000c101924 */
[----:B------:R-:W-:Y:S05]  /*2920*/  @!P3 BRA `(.L_x_49) ;  /* 0x000000000004b947 */ /* 0x000fea0003800000 */
[----:B------:R0:W5:Y:S02]  /*2930*/  LDG.E.LTC128B R152, desc[UR36][R6.64+0x44] ;  /* 0x0000442406987981 */ /* 0x000164000c1e1920 */
.L_x_49:
[----:B------:R-:W-:Y:S05]  /*2940*/  BSYNC B1 ;  /* 0x0000000000017941 */ /* 0x000fea0003800000 */
.L_x_48:
        /* <DEDUP_REMOVED lines=9> */
.L_x_51:
[----:B------:R-:W-:Y:S05]  /*29e0*/  BSYNC B1 ;  /* 0x0000000000017941 */ /* 0x000fea0003800000 */
.L_x_50:
        /* <DEDUP_REMOVED lines=9> */
.L_x_53:
[----:B------:R-:W-:Y:S05]  /*2a80*/  BSYNC B1 ;  /* 0x0000000000017941 */ /* 0x000fea0003800000 */
.L_x_52:
        /* <DEDUP_REMOVED lines=10> */
.L_x_55:
[----:B------:R-:W-:Y:S05]  /*2b30*/  BSYNC B1 ;  /* 0x0000000000017941 */ /* 0x000fea0003800000 */
.L_x_54:
        /* <DEDUP_REMOVED lines=10> */
.L_x_57:
[----:B------:R-:W-:Y:S05]  /*2be0*/  BSYNC B1 ;  /* 0x0000000000017941 */ /* 0x000fea0003800000 */
.L_x_56:
        /* <DEDUP_REMOVED lines=9> */
.L_x_59:
[----:B------:R-:W-:Y:S05]  /*2c80*/  BSYNC B1 ;  /* 0x0000000000017941 */ /* 0x000fea0003800000 */
.L_x_58:
        /* <DEDUP_REMOVED lines=9> */
.L_x_61:
[----:B------:R-:W-:Y:S05]  /*2d20*/  BSYNC B1 ;  /* 0x0000000000017941 */ /* 0x000fea0003800000 */
.L_x_60:
        /* <DEDUP_REMOVED lines=10> */
.L_x_63:
[----:B------:R-:W-:Y:S05]  /*2dd0*/  BSYNC B1 ;  /* 0x0000000000017941 */ /* 0x000fea0003800000 */
.L_x_62:
        /* <DEDUP_REMOVED lines=10> */
.L_x_65:
[----:B------:R-:W-:Y:S05]  /*2e80*/  BSYNC B1 ;  /* 0x0000000000017941 */ /* 0x000fea0003800000 */
.L_x_64:
        /* <DEDUP_REMOVED lines=9> */
.L_x_67:
[----:B------:R-:W-:Y:S05]  /*2f20*/  BSYNC B1 ;  /* 0x0000000000017941 */ /* 0x000fea0003800000 */
.L_x_66:
        /* <DEDUP_REMOVED lines=9> */
.L_x_69:
[----:B------:R-:W-:Y:S05]  /*2fc0*/  BSYNC B1 ;  /* 0x0000000000017941 */ /* 0x000fea0003800000 */
.L_x_68:
        /* <DEDUP_REMOVED lines=10> */
.L_x_71:
[----:B------:R-:W-:Y:S05]  /*3070*/  BSYNC B1 ;  /* 0x0000000000017941 */ /* 0x000fea0003800000 */
.L_x_70:
        /* <DEDUP_REMOVED lines=10> */
.L_x_73:
[----:B------:R-:W-:Y:S05]  /*3120*/  BSYNC B1 ;  /* 0x0000000000017941 */ /* 0x000fea0003800000 */
.L_x_72:
        /* <DEDUP_REMOVED lines=9> */
.L_x_75:
[----:B------:R-:W-:Y:S05]  /*31c0*/  BSYNC B1 ;  /* 0x0000000000017941 */ /* 0x000fea0003800000 */
.L_x_74:
        /* <DEDUP_REMOVED lines=9> */
.L_x_77:
[----:B------:R-:W-:Y:S05]  /*3260*/  BSYNC B1 ;  /* 0x0000000000017941 */ /* 0x000fea0003800000 */
.L_x_76:
        /* <DEDUP_REMOVED lines=10> */
.L_x_79:
[----:B------:R-:W-:Y:S05]  /*3310*/  BSYNC B1 ;  /* 0x0000000000017941 */ /* 0x000fea0003800000 */
.L_x_78:
        /* <DEDUP_REMOVED lines=10> */
.L_x_81:
[----:B------:R-:W-:Y:S05]  /*33c0*/  BSYNC B1 ;  /* 0x0000000000017941 */ /* 0x000fea0003800000 */
.L_x_80:
        /* <DEDUP_REMOVED lines=9> */
.L_x_83:
[----:B------:R-:W-:Y:S05]  /*3460*/  BSYNC B1 ;  /* 0x0000000000017941 */ /* 0x000fea0003800000 */
.L_x_82:
        /* <DEDUP_REMOVED lines=9> */
.L_x_85:
[----:B------:R-:W-:Y:S05]  /*3500*/  BSYNC B1 ;  /* 0x0000000000017941 */ /* 0x000fea0003800000 */
.L_x_84:
        /* <DEDUP_REMOVED lines=10> */
.L_x_87:
[----:B------:R-:W-:Y:S05]  /*35b0*/  BSYNC B1 ;  /* 0x0000000000017941 */ /* 0x000fea0003800000 */
.L_x_86:
        /* <DEDUP_REMOVED lines=10> */
.L_x_89:
[----:B------:R-:W-:Y:S05]  /*3660*/  BSYNC B1 ;  /* 0x0000000000017941 */ /* 0x000fea0003800000 */
.L_x_88:
        /* <DEDUP_REMOVED lines=9> */
.L_x_91:
[----:B------:R-:W-:Y:S05]  /*3700*/  BSYNC B1 ;  /* 0x0000000000017941 */ /* 0x000fea0003800000 */
.L_x_90:
        /* <DEDUP_REMOVED lines=9> */
.L_x_93:
[----:B------:R-:W-:Y:S05]  /*37a0*/  BSYNC B1 ;  /* 0x0000000000017941 */ /* 0x000fea0003800000 */
.L_x_92:
        /* <DEDUP_REMOVED lines=10> */
.L_x_95:
[----:B------:R-:W-:Y:S05]  /*3850*/  BSYNC B1 ;  /* 0x0000000000017941 */ /* 0x000fea0003800000 */
.L_x_94:
        /* <DEDUP_REMOVED lines=10> */
.L_x_97:
[----:B------:R-:W-:Y:S05]  /*3900*/  BSYNC B1 ;  /* 0x0000000000017941 */ /* 0x000fea0003800000 */
.L_x_96:
        /* <DEDUP_REMOVED lines=9> */
.L_x_99:
[----:B------:R-:W-:Y:S05]  /*39a0*/  BSYNC B1 ;  /* 0x0000000000017941 */ /* 0x000fea0003800000 */
.L_x_98:
        /* <DEDUP_REMOVED lines=9> */
.L_x_101:
[----:B------:R-:W-:Y:S05]  /*3a40*/  BSYNC B1 ;  /* 0x0000000000017941 */ /* 0x000fea0003800000 */
.L_x_100:
        /* <DEDUP_REMOVED lines=10> */
.L_x_103:
[----:B------:R-:W-:Y:S05]  /*3af0*/  BSYNC B1 ;  /* 0x0000000000017941 */ /* 0x000fea0003800000 */
.L_x_102:
        /* <DEDUP_REMOVED lines=10> */
.L_x_105:
[----:B------:R-:W-:Y:S05]  /*3ba0*/  BSYNC B1 ;  /* 0x0000000000017941 */ /* 0x000fea0003800000 */
.L_x_104:
        /* <DEDUP_REMOVED lines=9> */
.L_x_107:
[----:B------:R-:W-:Y:S05]  /*3c40*/  BSYNC B1 ;  /* 0x0000000000017941 */ /* 0x000fea0003800000 */
.L_x_106:
        /* <DEDUP_REMOVED lines=9> */
.L_x_109:
[----:B------:R-:W-:Y:S05]  /*3ce0*/  BSYNC B1 ;  /* 0x0000000000017941 */ /* 0x000fea0003800000 */
.L_x_108:
        /* <DEDUP_REMOVED lines=10> */
.L_x_111:
[----:B------:R-:W-:Y:S05]  /*3d90*/  BSYNC B1 ;  /* 0x0000000000017941 */ /* 0x000fea0003800000 */
.L_x_110:
        /* <DEDUP_REMOVED lines=10> */
.L_x_113:
[----:B------:R-:W-:Y:S05]  /*3e40*/  BSYNC B1 ;  /* 0x0000000000017941 */ /* 0x000fea0003800000 */
.L_x_112:
        /* <DEDUP_REMOVED lines=9> */
.L_x_115:
[----:B------:R-:W-:Y:S05]  /*3ee0*/  BSYNC B1 ;  /* 0x0000000000017941 */ /* 0x000fea0003800000 */
.L_x_114:
        /* <DEDUP_REMOVED lines=9> */
.L_x_117:
[----:B------:R-:W-:Y:S05]  /*3f80*/  BSYNC B1 ;  /* 0x0000000000017941 */ /* 0x000fea0003800000 */
.L_x_116:
        /* <DEDUP_REMOVED lines=10> */
.L_x_119:
[----:B------:R-:W-:Y:S05]  /*4030*/  BSYNC B1 ;  /* 0x0000000000017941 */ /* 0x000fea0003800000 */
.L_x_118:
        /* <DEDUP_REMOVED lines=10> */
.L_x_121:
[----:B------:R-:W-:Y:S05]  /*40e0*/  BSYNC B1 ;  /* 0x0000000000017941 */ /* 0x000fea0003800000 */
.L_x_120:
        /* <DEDUP_REMOVED lines=9> */
.L_x_123:
[----:B------:R-:W-:Y:S05]  /*4180*/  BSYNC B1 ;  /* 0x0000000000017941 */ /* 0x000fea0003800000 */
.L_x_122:
        /* <DEDUP_REMOVED lines=9> */
.L_x_125:
[----:B------:R-:W-:Y:S05]  /*4220*/  BSYNC B1 ;  /* 0x0000000000017941 */ /* 0x000fea0003800000 */
.L_x_124:
        /* <DEDUP_REMOVED lines=10> */
.L_x_127:
[----:B------:R-:W-:Y:S05]  /*42d0*/  BSYNC B1 ;  /* 0x0000000000017941 */ /* 0x000fea0003800000 */
.L_x_126:
        /* <DEDUP_REMOVED lines=10> */
.L_x_129:
[----:B------:R-:W-:Y:S05]  /*4380*/  BSYNC B1 ;  /* 0x0000000000017941 */ /* 0x000fea0003800000 */
.L_x_128:
        /* <DEDUP_REMOVED lines=9> */
.L_x_131:
[----:B------:R-:W-:Y:S05]  /*4420*/  BSYNC B1 ;  /* 0x0000000000017941 */ /* 0x000fea0003800000 */
.L_x_130:
        /* <DEDUP_REMOVED lines=9> */
.L_x_133:
[----:B------:R-:W-:Y:S05]  /*44c0*/  BSYNC B1 ;  /* 0x0000000000017941 */ /* 0x000fea0003800000 */
.L_x_132:
        /* <DEDUP_REMOVED lines=10> */
.L_x_135:
[----:B------:R-:W-:Y:S05]  /*4570*/  BSYNC B1 ;  /* 0x0000000000017941 */ /* 0x000fea0003800000 */
.L_x_134:
        /* <DEDUP_REMOVED lines=10> */
.L_x_137:
[----:B------:R-:W-:Y:S05]  /*4620*/  BSYNC B1 ;  /* 0x0000000000017941 */ /* 0x000fea0003800000 */
.L_x_136:
        /* <DEDUP_REMOVED lines=9> */
.L_x_139:
[----:B------:R-:W-:Y:S05]  /*46c0*/  BSYNC B1 ;  /* 0x0000000000017941 */ /* 0x000fea0003800000 */
.L_x_138:
        /* <DEDUP_REMOVED lines=9> */
.L_x_141:
[----:B------:R-:W-:Y:S05]  /*4760*/  BSYNC B1 ;  /* 0x0000000000017941 */ /* 0x000fea0003800000 */
.L_x_140:
        /* <DEDUP_REMOVED lines=10> */
.L_x_143:
[----:B------:R-:W-:Y:S05]  /*4810*/  BSYNC B1 ;  /* 0x0000000000017941 */ /* 0x000fea0003800000 */
.L_x_142:
        /* <DEDUP_REMOVED lines=10> */
.L_x_145:
[----:B------:R-:W-:Y:S05]  /*48c0*/  BSYNC B1 ;  /* 0x0000000000017941 */ /* 0x000fea0003800000 */
.L_x_144:
        /* <DEDUP_REMOVED lines=9> */
.L_x_147:
[----:B------:R-:W-:Y:S05]  /*4960*/  BSYNC B1 ;  /* 0x0000000000017941 */ /* 0x000fea0003800000 */
.L_x_146:
        /* <DEDUP_REMOVED lines=9> */
.L_x_149:
[----:B------:R-:W-:Y:S05]  /*4a00*/  BSYNC B1 ;  /* 0x0000000000017941 */ /* 0x000fea0003800000 */
.L_x_148:
        /* <DEDUP_REMOVED lines=10> */
.L_x_151:
[----:B------:R-:W-:Y:S05]  /*4ab0*/  BSYNC B1 ;  /* 0x0000000000017941 */ /* 0x000fea0003800000 */
.L_x_150:
        /* <DEDUP_REMOVED lines=10> */
.L_x_153:
[----:B------:R-:W-:Y:S05]  /*4b60*/  BSYNC B1 ;  /* 0x0000000000017941 */ /* 0x000fea0003800000 */
.L_x_152:
        /* <DEDUP_REMOVED lines=9> */
.L_x_155:
[----:B------:R-:W-:Y:S05]  /*4c00*/  BSYNC B1 ;  /* 0x0000000000017941 */ /* 0x000fea0003800000 */
.L_x_154:
        /* <DEDUP_REMOVED lines=9> */
.L_x_157:
[----:B------:R-:W-:Y:S05]  /*4ca0*/  BSYNC B1 ;  /* 0x0000000000017941 */ /* 0x000fea0003800000 */
.L_x_156:
        /* <DEDUP_REMOVED lines=10> */
.L_x_159:
[----:B------:R-:W-:Y:S05]  /*4d50*/  BSYNC B1 ;  /* 0x0000000000017941 */ /* 0x000fea0003800000 */
.L_x_158:
        /* <DEDUP_REMOVED lines=10> */
.L_x_161:
[----:B------:R-:W-:Y:S05]  /*4e00*/  BSYNC B1 ;  /* 0x0000000000017941 */ /* 0x000fea0003800000 */
.L_x_160:
        /* <DEDUP_REMOVED lines=9> */
.L_x_163:
[----:B------:R-:W-:Y:S05]  /*4ea0*/  BSYNC B1 ;  /* 0x0000000000017941 */ /* 0x000fea0003800000 */
.L_x_162:
        /* <DEDUP_REMOVED lines=9> */
.L_x_165:
[----:B------:R-:W-:Y:S05]  /*4f40*/  BSYNC B1 ;  /* 0x0000000000017941 */ /* 0x000fea0003800000 */
.L_x_164:
        /* <DEDUP_REMOVED lines=10> */
.L_x_167:
[----:B------:R-:W-:Y:S05]  /*4ff0*/  BSYNC B1 ;  /* 0x0000000000017941 */ /* 0x000fea0003800000 */
.L_x_166:
        /* <DEDUP_REMOVED lines=10> */
.L_x_169:
[----:B------:R-:W-:Y:S05]  /*50a0*/  BSYNC B1 ;  /* 0x0000000000017941 */ /* 0x000fea0003800000 */
.L_x_168:
        /* <DEDUP_REMOVED lines=9> */
.L_x_171:
[----:B------:R-:W-:Y:S05]  /*5140*/  BSYNC B1 ;  /* 0x0000000000017941 */ /* 0x000fea0003800000 */
.L_x_170:
        /* <DEDUP_REMOVED lines=9> */
.L_x_173:
[----:B------:R-:W-:Y:S05]  /*51e0*/  BSYNC B1 ;  /* 0x0000000000017941 */ /* 0x000fea0003800000 */
.L_x_172:
        /* <DEDUP_REMOVED lines=10> */
.L_x_175:
[----:B------:R-:W-:Y:S05]  /*5290*/  BSYNC B1 ;  /* 0x0000000000017941 */ /* 0x000fea0003800000 */
.L_x_174:
        /* <DEDUP_REMOVED lines=10> */
.L_x_177:
[----:B------:R-:W-:Y:S05]  /*5340*/  BSYNC B1 ;  /* 0x0000000000017941 */ /* 0x000fea0003800000 */
.L_x_176:
        /* <DEDUP_REMOVED lines=9> */
.L_x_179:
[----:B------:R-:W-:Y:S05]  /*53e0*/  BSYNC B1 ;  /* 0x0000000000017941 */ /* 0x000fea0003800000 */
.L_x_178:
        /* <DEDUP_REMOVED lines=9> */
.L_x_181:
[----:B------:R-:W-:Y:S05]  /*5480*/  BSYNC B1 ;  /* 0x0000000000017941 */ /* 0x000fea0003800000 */
.L_x_180:
        /* <DEDUP_REMOVED lines=10> */
.L_x_183:
[----:B------:R-:W-:Y:S05]  /*5530*/  BSYNC B1 ;  /* 0x0000000000017941 */ /* 0x000fea0003800000 */
.L_x_182:
        /* <DEDUP_REMOVED lines=10> */
.L_x_185:
[----:B------:R-:W-:Y:S05]  /*55e0*/  BSYNC B1 ;  /* 0x0000000000017941 */ /* 0x000fea0003800000 */
.L_x_184:
        /* <DEDUP_REMOVED lines=9> */
.L_x_187:
[----:B------:R-:W-:Y:S05]  /*5680*/  BSYNC B1 ;  /* 0x0000000000017941 */ /* 0x000fea0003800000 */
.L_x_186:
        /* <DEDUP_REMOVED lines=9> */
.L_x_189:
[----:B------:R-:W-:Y:S05]  /*5720*/  BSYNC B1 ;  /* 0x0000000000017941 */ /* 0x000fea0003800000 */
.L_x_188:
        /* <DEDUP_REMOVED lines=10> */
.L_x_191:
[----:B------:R-:W-:Y:S05]  /*57d0*/  BSYNC B1 ;  /* 0x0000000000017941 */ /* 0x000fea0003800000 */
.L_x_190:
        /* <DEDUP_REMOVED lines=10> */
.L_x_193:
[----:B------:R-:W-:Y:S05]  /*5880*/  BSYNC B1 ;  /* 0x0000000000017941 */ /* 0x000fea0003800000 */
.L_x_192:
        /* <DEDUP_REMOVED lines=9> */
.L_x_195:
[----:B------:R-:W-:Y:S05]  /*5920*/  BSYNC B1 ;  /* 0x0000000000017941 */ /* 0x000fea0003800000 */
.L_x_194:
        /* <DEDUP_REMOVED lines=9> */
.L_x_197:
[----:B------:R-:W-:Y:S05]  /*59c0*/  BSYNC B1 ;  /* 0x0000000000017941 */ /* 0x000fea0003800000 */
.L_x_196:
        /* <DEDUP_REMOVED lines=10> */
.L_x_199:
[----:B------:R-:W-:Y:S05]  /*5a70*/  BSYNC B1 ;  /* 0x0000000000017941 */ /* 0x000fea0003800000 */
.L_x_198:
        /* <DEDUP_REMOVED lines=10> */
.L_x_201:
[----:B------:R-:W-:Y:S05]  /*5b20*/  BSYNC B1 ;  /* 0x0000000000017941 */ /* 0x000fea0003800000 */
.L_x_200:
        /* <DEDUP_REMOVED lines=9> */
.L_x_203:
[----:B------:R-:W-:Y:S05]  /*5bc0*/  BSYNC B1 ;  /* 0x0000000000017941 */ /* 0x000fea0003800000 */
.L_x_202:
        /* <DEDUP_REMOVED lines=9> */
.L_x_205:
[----:B------:R-:W-:Y:S05]  /*5c60*/  BSYNC B1 ;  /* 0x0000000000017941 */ /* 0x000fea0003800000 */
.L_x_204:
        /* <DEDUP_REMOVED lines=10> */
.L_x_207:
[----:B------:R-:W-:Y:S05]  /*5d10*/  BSYNC B1 ;  /* 0x0000000000017941 */ /* 0x000fea0003800000 */
.L_x_206:
        /* <DEDUP_REMOVED lines=10> */
.L_x_209:
[----:B------:R-:W-:Y:S05]  /*5dc0*/  BSYNC B1 ;  /* 0x0000000000017941 */ /* 0x000fea0003800000 */
.L_x_208:
        /* <DEDUP_REMOVED lines=9> */
.L_x_211:
[----:B------:R-:W-:Y:S05]  /*5e60*/  BSYNC B1 ;  /* 0x0000000000017941 */ /* 0x000fea0003800000 */
.L_x_210:
        /* <DEDUP_REMOVED lines=9> */
.L_x_213:
[----:B------:R-:W-:Y:S05]  /*5f00*/  BSYNC B1 ;  /* 0x0000000000017941 */ /* 0x000fea0003800000 */
.L_x_212:
        /* <DEDUP_REMOVED lines=10> */
.L_x_215:
[----:B------:R-:W-:Y:S05]  /*5fb0*/  BSYNC B1 ;  /* 0x0000000000017941 */ /* 0x000fea0003800000 */
.L_x_214:
        /* <DEDUP_REMOVED lines=10> */
.L_x_217:
[----:B------:R-:W-:Y:S05]  /*6060*/  BSYNC B1 ;  /* 0x0000000000017941 */ /* 0x000fea0003800000 */
.L_x_216:
        /* <DEDUP_REMOVED lines=9> */
.L_x_219:
[----:B------:R-:W-:Y:S05]  /*6100*/  BSYNC B1 ;  /* 0x0000000000017941 */ /* 0x000fea0003800000 */
.L_x_218:
        /* <DEDUP_REMOVED lines=9> */
.L_x_221:
[----:B------:R-:W-:Y:S05]  /*61a0*/  BSYNC B1 ;  /* 0x0000000000017941 */ /* 0x000fea0003800000 */
.L_x_220:
        /* <DEDUP_REMOVED lines=10> */
.L_x_223:
[----:B------:R-:W-:Y:S05]  /*6250*/  BSYNC B1 ;  /* 0x0000000000017941 */ /* 0x000fea0003800000 */
.L_x_222:
        /* <DEDUP_REMOVED lines=10> */
.L_x_225:
[----:B------:R-:W-:Y:S05]  /*6300*/  BSYNC B1 ;  /* 0x0000000000017941 */ /* 0x000fea0003800000 */
.L_x_224:
        /* <DEDUP_REMOVED lines=9> */
.L_x_227:
[----:B------:R-:W-:Y:S05]  /*63a0*/  BSYNC B1 ;  /* 0x0000000000017941 */ /* 0x000fea0003800000 */
.L_x_226:
        /* <DEDUP_REMOVED lines=9> */
.L_x_229:
[----:B------:R-:W-:Y:S05]  /*6440*/  BSYNC B1 ;  /* 0x0000000000017941 */ /* 0x000fea0003800000 */
.L_x_228:
        /* <DEDUP_REMOVED lines=10> */
.L_x_231:
[----:B------:R-:W-:Y:S05]  /*64f0*/  BSYNC B1 ;  /* 0x0000000000017941 */ /* 0x000fea0003800000 */
.L_x_230:
        /* <DEDUP_REMOVED lines=10> */
.L_x_233:
[----:B------:R-:W-:Y:S05]  /*65a0*/  BSYNC B1 ;  /* 0x0000000000017941 */ /* 0x000fea0003800000 */
.L_x_232:
        /* <DEDUP_REMOVED lines=9> */
.L_x_235:
[----:B------:R-:W-:Y:S05]  /*6640*/  BSYNC B1 ;  /* 0x0000000000017941 */ /* 0x000fea0003800000 */
.L_x_234:
        /* <DEDUP_REMOVED lines=9> */
.L_x_237:
[----:B------:R-:W-:Y:S05]  /*66e0*/  BSYNC B1 ;  /* 0x0000000000017941 */ /* 0x000fea0003800000 */
.L_x_236:
        /* <DEDUP_REMOVED lines=10> */
.L_x_239:
[----:B------:R-:W-:Y:S05]  /*6790*/  BSYNC B1 ;  /* 0x0000000000017941 */ /* 0x000fea0003800000 */
.L_x_238:
        /* <DEDUP_REMOVED lines=10> */
.L_x_241:
[----:B------:R-:W-:Y:S05]  /*6840*/  BSYNC B1 ;  /* 0x0000000000017941 */ /* 0x000fea0003800000 */
.L_x_240:
        /* <DEDUP_REMOVED lines=9> */
.L_x_243:
[----:B------:R-:W-:Y:S05]  /*68e0*/  BSYNC B1 ;  /* 0x0000000000017941 */ /* 0x000fea0003800000 */
.L_x_242:
        /* <DEDUP_REMOVED lines=9> */
.L_x_245:
[----:B------:R-:W-:Y:S05]  /*6980*/  BSYNC B1 ;  /* 0x0000000000017941 */ /* 0x000fea0003800000 */
.L_x_244:
        /* <DEDUP_REMOVED lines=10> */
.L_x_247:
[----:B------:R-:W-:Y:S05]  /*6a30*/  BSYNC B1 ;  /* 0x0000000000017941 */ /* 0x000fea0003800000 */
.L_x_246:
        /* <DEDUP_REMOVED lines=10> */
.L_x_249:
[----:B------:R-:W-:Y:S05]  /*6ae0*/  BSYNC B1 ;  /* 0x0000000000017941 */ /* 0x000fea0003800000 */
.L_x_248:
        /* <DEDUP_REMOVED lines=9> */
.L_x_251:
[----:B------:R-:W-:Y:S05]  /*6b80*/  BSYNC B1 ;  /* 0x0000000000017941 */ /* 0x000fea0003800000 */
.L_x_250:
        /* <DEDUP_REMOVED lines=9> */
.L_x_253:
[----:B------:R-:W-:Y:S05]  /*6c20*/  BSYNC B1 ;  /* 0x0000000000017941 */ /* 0x000fea0003800000 */
.L_x_252:
        /* <DEDUP_REMOVED lines=10> */
.L_x_255:
[----:B------:R-:W-:Y:S05]  /*6cd0*/  BSYNC B1 ;  /* 0x0000000000017941 */ /* 0x000fea0003800000 */
.L_x_254:
        /* <DEDUP_REMOVED lines=10> */
.L_x_257:
[----:B------:R-:W-:Y:S05]  /*6d80*/  BSYNC B1 ;  /* 0x0000000000017941 */ /* 0x000fea0003800000 */
.L_x_256:
        /* <DEDUP_REMOVED lines=9> */
.L_x_259:
[----:B------:R-:W-:Y:S05]  /*6e20*/  BSYNC B1 ;  /* 0x0000000000017941 */ /* 0x000fea0003800000 */
.L_x_258:
        /* <DEDUP_REMOVED lines=9> */
.L_x_261:
[----:B------:R-:W-:Y:S05]  /*6ec0*/  BSYNC B1 ;  /* 0x0000000000017941 */ /* 0x000fea0003800000 */
.L_x_260:
        /* <DEDUP_REMOVED lines=10> */
.L_x_263:
[----:B------:R-:W-:Y:S05]  /*6f70*/  BSYNC B1 ;  /* 0x0000000000017941 */ /* 0x000fea0003800000 */
.L_x_262:
        /* <DEDUP_REMOVED lines=10> */
.L_x_265:
[----:B------:R-:W-:Y:S05]  /*7020*/  BSYNC B1 ;  /* 0x0000000000017941 */ /* 0x000fea0003800000 */
.L_x_264:
        /* <DEDUP_REMOVED lines=9> */
.L_x_267:
[----:B------:R-:W-:Y:S05]  /*70c0*/  BSYNC B1 ;  /* 0x0000000000017941 */ /* 0x000fea0003800000 */
.L_x_266:
        /* <DEDUP_REMOVED lines=9> */
.L_x_269:
[----:B------:R-:W-:Y:S05]  /*7160*/  BSYNC B1 ;  /* 0x0000000000017941 */ /* 0x000fea0003800000 */
.L_x_268:
        /* <DEDUP_REMOVED lines=10> */
.L_x_271:
[----:B------:R-:W-:Y:S05]  /*7210*/  BSYNC B1 ;  /* 0x0000000000017941 */ /* 0x000fea0003800000 */
.L_x_270:
        /* <DEDUP_REMOVED lines=10> */
.L_x_273:
[----:B------:R-:W-:Y:S05]  /*72c0*/  BSYNC B1 ;  /* 0x0000000000017941 */ /* 0x000fea0003800000 */
.L_x_272:
        /* <DEDUP_REMOVED lines=9> */
.L_x_275:
[----:B------:R-:W-:Y:S05]  /*7360*/  BSYNC B1 ;  /* 0x0000000000017941 */ /* 0x000fea0003800000 */
.L_x_274:
        /* <DEDUP_REMOVED lines=9> */
.L_x_277:
[----:B------:R-:W-:Y:S05]  /*7400*/  BSYNC B1 ;  /* 0x0000000000017941 */ /* 0x000fea0003800000 */
.L_x_276:
        /* <DEDUP_REMOVED lines=10> */
.L_x_279:
[----:B------:R-:W-:Y:S05]  /*74b0*/  BSYNC B1 ;  /* 0x0000000000017941 */ /* 0x000fea0003800000 */
.L_x_278:
        /* <DEDUP_REMOVED lines=10> */
.L_x_281:
[----:B------:R-:W-:Y:S05]  /*7560*/  BSYNC B1 ;  /* 0x0000000000017941 */ /* 0x000fea0003800000 */
.L_x_280:
[----:B01---5:R-:W-:Y:S01]  /*7570*/  LOP3.LUT R6, R152, 0xffffe000, RZ, 0xc0, !PT ;  /* 0xffffe00098067812 */ /* 0x023fe200078ec0ff */
        /* <DEDUP_REMOVED lines=8> */
.L_x_283:
[----:B------:R-:W-:Y:S05]  /*7600*/  BSYNC B1 ;  /* 0x0000000000017941 */ /* 0x000fea0003800000 */
.L_x_282:
[----:B0-2--5:R-:W-:Y:S01]  /*7610*/  LOP3.LUT R4, R152, 0xffffe000, RZ, 0xc0, !PT ;  /* 0xffffe00098047812 */ /* 0x025fe200078ec0ff */
[----:B------:R-:W-:Y:S01]  /*7620*/  @P1 IMAD.MOV.U32 R5, RZ, RZ, R11 ;  /* 0x000000ffff051224 */ /* 0x000fe200078e000b */
[----:B------:R-:W-:Y:S01]  /*7630*/  ISETP.GT.AND P0, PT, R0, 0x8, P0 ;  /* 0x000000080000780c */ /* 0x000fe20000704270 */
[----:B------:R-:W-:Y:S02]  /*7640*/  BSSY B1, `(.L_x_284) ;  /* 0x0000008000017945 */ /* 0x000fe40003800000 */
[----:B------:R-:W-:Y:S01]  /*7650*/  FMUL R3, R4, R155 ;  /* 0x0000009b04037220 */ /* 0x000fe20000400000 */
[----:B------:R-:W-:-:S03]  /*7660*/  @P1 IMAD.MOV.U32 R4, RZ, RZ, R10 ;  /* 0x000000ffff041224 */ /* 0x000fc600078e000a */
[----:B------:R-:W-:-:S05]  /*7670*/  FFMA R3, R150, R154, R3 ;  /* 0x0000009a96037223 */ /* 0x000fca0000000003 */
[----:B------:R-:W-:-:S05]  /*7680*/  F2FP.TF32.F32.PACK_B R3, R3 ;  /* 0x00000003ff03723e */ /* 0x000fca00024050ff */
[----:B------:R0:W-:Y:S01]  /*7690*/  @P1 STG.E desc[UR36][R4.64+0x3e0], R3 ;  /* 0x0003e00304001986 */ /* 0x0001e2000c101924 */
[----:B------:R-:W-:Y:S05]  /*76a0*/  @!P0 BRA `(.L_x_285) ;  /* 0x0000000000048947 */ /* 0x000fea0003800000 */
[----:B------:R2:W5:Y:S02]  /*76b0*/  LDG.E.LTC128B R152, desc[UR36][R8.64+0x3e4] ;  /* 0x0003e42408987981 */ /* 0x000564000c1e1920 */
.L_x_285:
[----:B------:R-:W-:Y:S05]  /*76c0*/  BSYNC B1 ;  /* 0x0000000000017941 */ /* 0x000fea0003800000 */
.L_x_284:
[----:B------:R-:W-:Y:S05]  /*76d0*/  @!P0 BRA `(.L_x_286) ;  /* 0x0000002400308947 */ /* 0x000fea0003800000 */
[----:B-----5:R-:W-:-:S05]  /*76e0*/  LOP3.LUT R152, R152, 0xffffe000, RZ, 0xc0, !PT ;  /* 0xffffe00098987812 */ /* 0x020fca00078ec0ff */
[----:B------:R-:W-:-:S04]  /*76f0*/  FMUL R152, R152, R155 ;  /* 0x0000009b98987220 */ /* 0x000fc80000400000 */
[----:B------:R-:W-:-:S05]  /*7700*/  FFMA R151, R151, R154, R152 ;  /* 0x0000009a97977223 */ /* 0x000fca0000000098 */
[----:B------:R-:W-:-:S05]  /*7710*/  F2FP.TF32.F32.PACK_B R151, R151 ;  /* 0x00000097ff97723e */ /* 0x000fca00024050ff */
[----:B------:R0:W-:Y:S01]  /*7720*/  STG.E desc[UR36][R10.64+0x3e4], R151 ;  /* 0x0003e4970a007986 */ /* 0x0001e2000c101924 */
[----:B------:R-:W-:Y:S05]  /*7730*/  BRA `(.L_x_286) ;  /* 0x0000002400187947 */ /* 0x000fea0003800000 */
.L_x_33:
[----:B------:R-:W-:Y:S01]  /*7740*/  ISETP.GT.AND P3, PT, R3, 0x1, PT ;  /* 0x000000010300780c */ /* 0x000fe20003f64270 */
[----:B------:R-:W-:Y:S01]  /*7750*/  ULDC.64 UR4, c[0x0][0x5c0] ;  /* 0x0001700000047ab9 */ /* 0x000fe20000000a00 */
[-C--:B------:R-:W-:Y:S01]  /*7760*/  FMUL R9, R24, R154.reuse ;  /* 0x0000009a18097220 */ /* 0x080fe20000400000 */
[----:B------:R-:W-:Y:S01]  /*7770*/  LEA R4, P1, R162, UR4, 0x2 ;  /* 0x00000004a2047c11 */ /* 0x000fe2000f8210ff */
[-C--:B------:R-:W-:Y:S01]  /*7780*/  FMUL R25, R25, R154.reuse ;  /* 0x0000009a19197220 */ /* 0x080fe20000400000 */
[----:B------:R-:W-:Y:S01]  /*7790*/  ISETP.GT.AND P0, PT, R0, RZ, P3 ;  /* 0x000000ff0000720c */ /* 0x000fe20001f04270 */
[-C--:B------:R-:W-:Y:S01]  /*77a0*/  FMUL R13, R26, R154.reuse ;  /* 0x0000009a1a0d7220 */ /* 0x080fe20000400000 */
[----:B------:R-:W-:Y:S01]  /*77b0*/  ISETP.GT.AND P2, PT, R0, 0x8, P2 ;  /* 0x000000080000780c */ /* 0x000fe20001744270 */
[-C--:B------:R-:W-:Y:S01]  /*77c0*/  FMUL R27, R27, R154.reuse ;  /* 0x0000009a1b1b7220 */ /* 0x080fe20000400000 */
[----:B------:R-:W-:Y:S01]  /*77d0*/  LEA.HI.X R5, R162, UR5, R173, 0x2, P1 ;  /* 0x00000005a2057c11 */ /* 0x000fe200088f14ad */
[-C--:B------:R-:W-:Y:S01]  /*77e0*/  FMUL R29, R29, R154.reuse ;  /* 0x0000009a1d1d7220 */ /* 0x080fe20000400000 */
[----:B------:R-:W-:Y:S01]  /*77f0*/  F2FP.TF32.F32.PACK_B R9, R9 ;  /* 0x00000009ff09723e */ /* 0x000fe200024050ff */
[-C--:B------:R-:W-:Y:S01]  /*7800*/  FMUL R31, R31, R154.reuse ;  /* 0x0000009a1f1f7220 */ /* 0x080fe20000400000 */
[C---:B------:R-:W-:Y:S01]  /*7810*/  SHF.L.U64.HI R11, R10.reuse, 0x5, R11 ;  /* 0x000000050a0b7819 */ /* 0x040fe2000001020b */
[----:B------:R-:W-:Y:S01]  /*7820*/  FMUL R33, R33, R154 ;  /* 0x0000009a21217220 */ /* 0x000fe20000400000 */
[----:B------:R-:W-:Y:S01]  /*7830*/  LEA R6, P1, R10, R4, 0x5 ;  /* 0x000000040a067211 */ /* 0x000fe200078228ff */
[----:B------:R0:W-:Y:S01]  /*7840*/  @P4 STG.E desc[UR36][R4.64], R9 ;  /* 0x0000000904004986 */ /* 0x0001e2000c101924 */
[----:B------:R-:W-:Y:S01]  /*7850*/  F2FP.TF32.F32.PACK_B R25, R25 ;  /* 0x00000019ff19723e */ /* 0x000fe200024050ff */
[-C--:B------:R-:W-:Y:S01]  /*7860*/  FMUL R35, R35, R154.reuse ;  /* 0x0000009a23237220 */ /* 0x080fe20000400000 */
[----:B------:R-:W-:Y:S01]  /*7870*/  F2FP.TF32.F32.PACK_B R13, R13 ;  /* 0x0000000dff0d723e */ /* 0x000fe200024050ff */
[----:B------:R-:W-:Y:S01]  /*7880*/  IMAD.X R7, R11, 0x1, R5, P1 ;  /* 0x000000010b077824 */ /* 0x000fe200008e0605 */
[C---:B------:R-:W-:Y:S01]  /*7890*/  ISETP.GT.AND P4, PT, R3.reuse, 0x8, PT ;  /* 0x000000080300780c */ /* 0x040fe20003f84270 */
[----:B------:R-:W-:Y:S01]  /*78a0*/  @P0 STG.E desc[UR36][R4.64+0x4], R25 ;  /* 0x0000041904000986 */ /* 0x000fe2000c101924 */
[----:B------:R-:W-:Y:S01]  /*78b0*/  ISETP.GT.AND P0, PT, R3, 0x9, PT ;  /* 0x000000090300780c */ /* 0x000fe20003f04270 */
[-C--:B------:R-:W-:Y:S01]  /*78c0*/  FMUL R11, R30, R154.reuse ;  /* 0x0000009a1e0b7220 */ /* 0x080fe20000400000 */
[C---:B------:R-:W-:Y:S01]  /*78d0*/  ISETP.GT.AND P3, PT, R0.reuse, 0x8, P3 ;  /* 0x000000080000780c */ /* 0x040fe20001f64270 */
[----:B------:R1:W-:Y:S01]  /*78e0*/  @P2 STG.E desc[UR36][R6.64], R13 ;  /* 0x0000000d06002986 */ /* 0x0003e2000c101924 */
[----:B------:R-:W-:Y:S01]  /*78f0*/  ISETP.GT.AND P1, PT, R0, RZ, P4 ;  /* 0x000000ff0000720c */ /* 0x000fe20002724270 */
[-C--:B0-----:R-:W-:Y:S01]  /*7900*/  FMUL R9, R28, R154.reuse ;  /* 0x0000009a1c097220 */ /* 0x081fe20000400000 */
[C---:B------:R-:W-:Y:S01]  /*7910*/  ISETP.GT.AND P2, PT, R0.reuse, RZ, P0 ;  /* 0x000000ff0000720c */ /* 0x040fe20000744270 */
[-C--:B------:R-:W-:Y:S01]  /*7920*/  FMUL R37, R37, R154.reuse ;  /* 0x0000009a25257220 */ /* 0x080fe20000400000 */
[----:B------:R-:W-:Y:S01]  /*7930*/  ISETP.GT.AND P4, PT, R0, 0x8, P4 ;  /* 0x000000080000780c */ /* 0x000fe20002784270 */
[-C--:B------:R-:W-:Y:S01]  /*7940*/  FMUL R39, R39, R154.reuse ;  /* 0x0000009a27277220 */ /* 0x080fe20000400000 */
[----:B------:R-:W-:Y:S01]  /*7950*/  F2FP.TF32.F32.PACK_B R27, R27 ;  /* 0x0000001bff1b723e */ /* 0x000fe200024050ff */
[-C--:B------:R-:W-:Y:S01]  /*7960*/  FMUL R41, R41, R154.reuse ;  /* 0x0000009a29297220 */ /* 0x080fe20000400000 */
[----:B------:R-:W-:Y:S01]  /*7970*/  F2FP.TF32.F32.PACK_B R9, R9 ;  /* 0x00000009ff09723e */ /* 0x000fe200024050ff */
[-C--:B------:R-:W-:Y:S01]  /*7980*/  FMUL R43, R43, R154.reuse ;  /* 0x0000009a2b2b7220 */ /* 0x080fe20000400000 */
[----:B------:R-:W-:Y:S01]  /*7990*/  F2FP.TF32.F32.PACK_B R29, R29 ;  /* 0x0000001dff1d723e */ /* 0x000fe200024050ff */
[----:B------:R-:W-:Y:S01]  /*79a0*/  @P3 STG.E desc[UR36][R6.64+0x4], R27 ;  /* 0x0000041b06003986 */ /* 0x000fe2000c101924 */
[----:B------:R-:W-:Y:S01]  /*79b0*/  F2FP.TF32.F32.PACK_B R11, R11 ;  /* 0x0000000bff0b723e */ /* 0x000fe200024050ff */
[-C--:B-1----:R-:W-:Y:S01]  /*79c0*/  FMUL R13, R34, R154.reuse ;  /* 0x0000009a220d7220 */ /* 0x082fe20000400000 */
[----:B------:R-:W-:Y:S01]  /*79d0*/  ISETP.GT.AND P3, PT, R3, 0x11, PT ;  /* 0x000000110300780c */ /* 0x000fe20003f64270 */
[----:B------:R0:W-:Y:S01]  /*79e0*/  @P1 STG.E desc[UR36][R4.64+0x20], R9 ;  /* 0x0000200904001986 */ /* 0x0001e2000c101924 */
[C---:B------:R-:W-:Y:S01]  /*79f0*/  ISETP.GT.AND P0, PT, R0.reuse, 0x8, P0 ;  /* 0x000000080000780c */ /* 0x040fe20000704270 */
[-C--:B------:R-:W-:Y:S01]  /*7a00*/  FMUL R45, R45, R154.reuse ;  /* 0x0000009a2d2d7220 */ /* 0x080fe20000400000 */
[----:B------:R-:W-:Y:S01]  /*7a10*/  F2FP.TF32.F32.PACK_B R31, R31 ;  /* 0x0000001fff1f723e */ /* 0x000fe200024050ff */
[----:B------:R-:W-:Y:S01]  /*7a20*/  @P2 STG.E desc[UR36][R4.64+0x24], R29 ;  /* 0x0000241d04002986 */ /* 0x000fe2000c101924 */
[----:B------:R-:W-:Y:S01]  /*7a30*/  ISETP.GT.AND P2, PT, R3, 0x10, PT ;  /* 0x000000100300780c */ /* 0x000fe20003f44270 */
[-C--:B------:R-:W-:Y:S01]  /*7a40*/  FMUL R47, R47, R154.reuse ;  /* 0x0000009a2f2f7220 */ /* 0x080fe20000400000 */
[----:B------:R-:W-:Y:S01]  /*7a50*/  F2FP.TF32.F32.PACK_B R33, R33 ;  /* 0x00000021ff21723e */ /* 0x000fe200024050ff */
[----:B------:R1:W-:Y:S01]  /*7a60*/  @P4 STG.E desc[UR36][R6.64+0x20], R11 ;  /* 0x0000200b06004986 */ /* 0x0003e2000c101924 */
[C---:B------:R-:W-:Y:S01]  /*7a70*/  ISETP.GT.AND P1, PT, R0.reuse, RZ, P2 ;  /* 0x000000ff0000720c */ /* 0x040fe20001724270 */
[-C--:B------:R-:W-:Y:S01]  /*7a80*/  FMUL R49, R49, R154.reuse ;  /* 0x0000009a31317220 */ /* 0x080fe20000400000 */
[----:B------:R-:W-:Y:S01]  /*7a90*/  ISETP.GT.AND P4, PT, R0, RZ, P3 ;  /* 0x000000ff0000720c */ /* 0x000fe20001f84270 */
[-C--:B0-----:R-:W-:Y:S01]  /*7aa0*/  FMUL R9, R32, R154.reuse ;  /* 0x0000009a20097220 */ /* 0x081fe20000400000 */
[----:B------:R-:W-:Y:S01]  /*7ab0*/  ISETP.GT.AND P2, PT, R0, 0x8, P2 ;  /* 0x000000080000780c */ /* 0x000fe20001744270 */
[----:B------:R-:W-:Y:S01]  /*7ac0*/  @P0 STG.E desc[UR36][R6.64+0x24], R31 ;  /* 0x0000241f06000986 */ /* 0x000fe2000c101924 */
[----:B------:R-:W-:Y:S01]  /*7ad0*/  F2FP.TF32.F32.PACK_B R13, R13 ;  /* 0x0000000dff0d723e */ /* 0x000fe200024050ff */
[-C--:B------:R-:W-:Y:S01]  /*7ae0*/  FMUL R51, R51, R154.reuse ;  /* 0x0000009a33337220 */ /* 0x080fe20000400000 */
[----:B------:R-:W-:Y:S01]  /*7af0*/  F2FP.TF32.F32.PACK_B R9, R9 ;  /* 0x00000009ff09723e */ /* 0x000fe200024050ff */
[-C--:B------:R-:W-:Y:S01]  /*7b00*/  FMUL R53, R53, R154.reuse ;  /* 0x0000009a35357220 */ /* 0x080fe20000400000 */
[----:B------:R-:W-:Y:S01]  /*7b10*/  ISETP.GT.AND P0, PT, R3, 0x19, PT ;  /* 0x000000190300780c */ /* 0x000fe20003f04270 */
[-C--:B-1----:R-:W-:Y:S01]  /*7b20*/  FMUL R11, R38, R154.reuse ;  /* 0x0000009a260b7220 */ /* 0x082fe20000400000 */
[C---:B------:R-:W-:Y:S01]  /*7b30*/  ISETP.GT.AND P3, PT, R0.reuse, 0x8, P3 ;  /* 0x000000080000780c */ /* 0x040fe20001f64270 */
[----:B------:R0:W-:Y:S01]  /*7b40*/  @P1 STG.E desc[UR36][R4.64+0x40], R9 ;  /* 0x0000400904001986 */ /* 0x0001e2000c101924 */
[----:B------:R-:W-:Y:S01]  /*7b50*/  F2FP.TF32.F32.PACK_B R35, R35 ;  /* 0x00000023ff23723e */ /* 0x000fe200024050ff */
        /* <DEDUP_REMOVED lines=11> */
[C---:B------:R-:W-:Y:S01]  /*7c10*/  ISETP.GT.AND P4, PT, R0.reuse, 0x8, P4 ;  /* 0x000000080000780c */ /* 0x040fe20002784270 */
[----:B------:R-:W-:Y:S01]  /*7c20*/  @P3 STG.E desc[UR36][R6.64+0x44], R35 ;  /* 0x0000442306003986 */ /* 0x000fe2000c101924 */
[----:B------:R-:W-:Y:S01]  /*7c30*/  ISETP.GT.AND P3, PT, R3, 0x21, PT ;  /* 0x000000210300780c */ /* 0x000fe20003f64270 */
[-C--:B------:R-:W-:Y:S01]  /*7c40*/  FMUL R61, R61, R154.reuse ;  /* 0x0000009a3d3d7220 */ /* 0x080fe20000400000 */
[----:B------:R-:W-:Y:S01]  /*7c50*/  F2FP.TF32.F32.PACK_B R9, R9 ;  /* 0x00000009ff09723e */ /* 0x000fe200024050ff */
[-C--:B------:R-:W-:Y:S01]  /*7c60*/  FMUL R63, R63, R154.reuse ;  /* 0x0000009a3f3f7220 */ /* 0x080fe20000400000 */
[----:B------:R-:W-:Y:S01]  /*7c70*/  ISETP.GT.AND P0, PT, R0, 0x8, P0 ;  /* 0x000000080000780c */ /* 0x000fe20000704270 */
[-C--:B-1----:R-:W-:Y:S01]  /*7c80*/  FMUL R13, R42, R154.reuse ;  /* 0x0000009a2a0d7220 */ /* 0x082fe20000400000 */
[----:B------:R-:W-:Y:S01]  /*7c90*/  F2FP.TF32.F32.PACK_B R39, R39 ;  /* 0x00000027ff27723e */ /* 0x000fe200024050ff */
        /* <DEDUP_REMOVED lines=147> */
[----:B------:R-:W-:Y:S01]  /*85d0*/  ISETP.GT.AND P3, PT, R0, 0x8, P3 ;  /* 0x000000080000780c */ /* 0x000fe20001f64270 */
[-C--:B------:R-:W-:Y:S01]  /*85e0*/  FMUL R131, R131, R154.reuse ;  /* 0x0000009a83837220 */ /* 0x080fe20000400000 */
[----:B------:R-:W-:Y:S01]  /*85f0*/  F2FP.TF32.F32.PACK_B R9, R9 ;  /* 0x00000009ff09723e */ /* 0x000fe200024050ff */
[-C--:B------:R-:W-:Y:S01]  /*8600*/  FMUL R133, R133, R154.reuse ;  /* 0x0000009a85857220 */ /* 0x080fe20000400000 */
[----:B------:R-:W-:Y:S01]  /*8610*/  ISETP.GT.AND P0, PT, R3, 0x59, PT ;  /* 0x000000590300780c */ /* 0x000fe20003f04270 */
        /* <DEDUP_REMOVED lines=25> */
[C---:B------:R-:W-:Y:S01]  /*87b0*/  ISETP.GT.AND P1, PT, R0.reuse, RZ, P3 ;  /* 0x000000ff0000720c */ /* 0x040fe20001f24270 */
[-C--:B------:R-:W-:Y:S01]  /*87c0*/  FMUL R145, R145, R154.reuse ;  /* 0x0000009a91917220 */ /* 0x080fe20000400000 */
[C---:B------:R-:W-:Y:S01]  /*87d0*/  ISETP.GT.AND P3, PT, R0.reuse, 0x8, P3 ;  /* 0x000000080000780c */ /* 0x040fe20001f64270 */
[----:B------:R-:W-:Y:S01]  /*87e0*/  @P2 STG.E desc[UR36][R4.64+0x164], R69 ;  /* 0x0001644504002986 */ /* 0x000fe2000c101924 */
[----:B------:R-:W-:Y:S01]  /*87f0*/  ISETP.GT.AND P2, PT, R3, 0x61, PT ;  /* 0x000000610300780c */ /* 0x000fe20003f44270 */
[-C--:B------:R-:W-:Y:S01]  /*8800*/  FMUL R147, R147, R154.reuse ;  /* 0x0000009a93937220 */ /* 0x080fe20000400000 */
[----:B------:R-:W-:Y:S01]  /*8810*/  F2FP.TF32.F32.PACK_B R13, R13 ;  /* 0x0000000dff0d723e */ /* 0x000fe200024050ff */
[----:B------:R1:W-:Y:S01]  /*8820*/  @P4 STG.E desc[UR36][R6.64+0x160], R11 ;  /* 0x0001600b06004986 */ /* 0x0003e2000c101924 */
[C---:B------:R-:W-:Y:S01]  /*8830*/  ISETP.GT.AND P4, PT, R0.reuse, RZ, P2 ;  /* 0x000000ff0000720c */ /* 0x040fe20001784270 */
[-C--:B------:R-:W-:Y:S01]  /*8840*/  FMUL R149, R149, R154.reuse ;  /* 0x0000009a95957220 */ /* 0x080fe20000400000 */
[----:B------:R-:W-:Y:S01]  /*8850*/  ISETP.GT.AND P2, PT, R0, 0x8, P2 ;  /* 0x000000080000780c */ /* 0x000fe20001744270 */
[-C--:B0-----:R-:W-:Y:S01]  /*8860*/  FMUL R9, R72, R154.reuse ;  /* 0x0000009a48097220 */ /* 0x081fe20000400000 */
[----:B------:R-:W-:Y:S01]  /*8870*/  @P0 STG.E desc[UR36][R6.64+0x164], R71 ;  /* 0x0001644706000986 */ /* 0x000fe2000c101924 */
[----:B------:R-:W-:Y:S01]  /*8880*/  ISETP.GT.AND P0, PT, R3, 0x69, PT ;  /* 0x000000690300780c */ /* 0x000fe20003f04270 */
[----:B------:R-:W-:Y:S01]  /*8890*/  FMUL R151, R151, R154 ;  /* 0x0000009a97977220 */ /* 0x000fe20000400000 */
[----:B------:R-:W-:-:S02]  /*88a0*/  F2FP.TF32.F32.PACK_B R89, R89 ;  /* 0x00000059ff59723e */ /* 0x000fc400024050ff */
[----:B------:R-:W-:Y:S01]  /*88b0*/  F2FP.TF32.F32.PACK_B R9, R9 ;  /* 0x00000009ff09723e */ /* 0x000fe200024050ff */
[----:B-1----:R-:W-:Y:S01]  /*88c0*/  FMUL R11, R78, R154 ;  /* 0x0000009a4e0b7220 */ /* 0x002fe20000400000 */
[----:B------:R-:W-:-:S03]  /*88d0*/  F2FP.TF32.F32.PACK_B R91, R91 ;  /* 0x0000005bff5b723e */ /* 0x000fc600024050ff */
[----:B------:R0:W-:Y:S01]  /*88e0*/  @P1 STG.E desc[UR36][R4.64+0x180], R9 ;  /* 0x0001800904001986 */ /* 0x0001e2000c101924 */
[C---:B------:R-:W-:Y:S02]  /*88f0*/  ISETP.GT.AND P1, PT, R3.reuse, 0x68, PT ;  /* 0x000000680300780c */ /* 0x040fe40003f24270 */
[----:B------:R-:W-:Y:S01]  /*8900*/  F2FP.TF32.F32.PACK_B R11, R11 ;  /* 0x0000000bff0b723e */ /* 0x000fe200024050ff */
[----:B------:R-:W-:Y:S01]  /*8910*/  @P4 STG.E desc[UR36][R4.64+0x184], R73 ;  /* 0x0001844904004986 */ /* 0x000fe2000c101924 */
[C---:B------:R-:W-:Y:S02]  /*8920*/  ISETP.GT.AND P4, PT, R0.reuse, RZ, P1 ;  /* 0x000000ff0000720c */ /* 0x040fe40000f84270 */
[C---:B------:R-:W-:Y:S01]  /*8930*/  ISETP.GT.AND P1, PT, R0.reuse, 0x8, P1 ;  /* 0x000000080000780c */ /* 0x040fe20000f24270 */
[----:B------:R1:W-:Y:S01]  /*8940*/  @P3 STG.E desc[UR36][R6.64+0x180], R13 ;  /* 0x0001800d06003986 */ /* 0x0003e2000c101924 */
[----:B------:R-:W-:Y:S02]  /*8950*/  ISETP.GT.AND P3, PT, R0, RZ, P0 ;  /* 0x000000ff0000720c */ /* 0x000fe40000764270 */
[----:B------:R-:W-:Y:S01]  /*8960*/  F2FP.TF32.F32.PACK_B R93, R93 ;  /* 0x0000005dff5d723e */ /* 0x000fe200024050ff */
[----:B0-----:R-:W-:Y:S01]  /*8970*/  FMUL R9, R76, R154 ;  /* 0x0000009a4c097220 */ /* 0x001fe20000400000 */
[----:B------:R-:W-:Y:S01]  /*8980*/  @P2 STG.E desc[UR36][R6.64+0x184], R75 ;  /* 0x0001844b06002986 */ /* 0x000fe2000c101924 */
[----:B------:R-:W-:-:S02]  /*8990*/  ISETP.GT.AND P2, PT, R3, 0x70, PT ;  /* 0x000000700300780c */ /* 0x000fc40003f44270 */
[----:B------:R-:W-:Y:S02]  /*89a0*/  F2FP.TF32.F32.PACK_B R95, R95 ;  /* 0x0000005fff5f723e */ /* 0x000fe400024050ff */
[----:B------:R-:W-:Y:S01]  /*89b0*/  F2FP.TF32.F32.PACK_B R9, R9 ;  /* 0x00000009ff09723e */ /* 0x000fe200024050ff */
[----:B-1----:R-:W-:Y:S01]  /*89c0*/  FMUL R13, R82, R154 ;  /* 0x0000009a520d7220 */ /* 0x002fe20000400000 */
[----:B------:R-:W-:-:S03]  /*89d0*/  F2FP.TF32.F32.PACK_B R97, R97 ;  /* 0x00000061ff61723e */ /* 0x000fc600024050ff */
[----:B------:R0:W-:Y:S01]  /*89e0*/  @P4 STG.E desc[UR36][R4.64+0x1a0], R9 ;  /* 0x0001a00904004986 */ /* 0x0001e2000c101924 */
[C---:B------:R-:W-:Y:S02]  /*89f0*/  ISETP.GT.AND P4, PT, R0.reuse, RZ, P2 ;  /* 0x000000ff0000720c */ /* 0x040fe40001784270 */
[C---:B------:R-:W-:Y:S01]  /*8a00*/  ISETP.GT.AND P2, PT, R0.reuse, 0x8, P2 ;  /* 0x000000080000780c */ /* 0x040fe20001744270 */
[----:B------:R-:W-:Y:S01]  /*8a10*/  @P3 STG.E desc[UR36][R4.64+0x1a4], R77 ;  /* 0x0001a44d04003986 */ /* 0x000fe2000c101924 */
[C---:B------:R-:W-:Y:S02]  /*8a20*/  ISETP.GT.AND P3, PT, R0.reuse, 0x8, P0 ;  /* 0x000000080000780c */ /* 0x040fe40000764270 */
[----:B------:R-:W-:Y:S01]  /*8a30*/  ISETP.GT.AND P0, PT, R3, 0x71, PT ;  /* 0x000000710300780c */ /* 0x000fe20003f04270 */
[----:B------:R1:W-:Y:S01]  /*8a40*/  @P1 STG.E desc[UR36][R6.64+0x1a0], R11 ;  /* 0x0001a00b06001986 */ /* 0x0003e2000c101924 */
[----:B------:R-:W-:Y:S02]  /*8a50*/  F2FP.TF32.F32.PACK_B R13, R13 ;  /* 0x0000000dff0d723e */ /* 0x000fe400024050ff */
[----:B------:R-:W-:Y:S01]  /*8a60*/  ISETP.GT.AND P1, PT, R0, RZ, P0 ;  /* 0x000000ff0000720c */ /* 0x000fe20000724270 */
[----:B0-----:R-:W-:Y:S01]  /*8a70*/  FMUL R9, R80, R154 ;  /* 0x0000009a50097220 */ /* 0x001fe20000400000 */
[----:B------:R-:W-:-:S02]  /*8a80*/  F2FP.TF32.F32.PACK_B R99, R99 ;  /* 0x00000063ff63723e */ /* 0x000fc400024050ff */
[----:B------:R-:W-:Y:S02]  /*8a90*/  F2FP.TF32.F32.PACK_B R101, R101 ;  /* 0x00000065ff65723e */ /* 0x000fe400024050ff */
[----:B------:R-:W-:Y:S01]  /*8aa0*/  F2FP.TF32.F32.PACK_B R9, R9 ;  /* 0x00000009ff09723e */ /* 0x000fe200024050ff */
[----:B------:R-:W-:Y:S01]  /*8ab0*/  @P3 STG.E desc[UR36][R6.64+0x1a4], R79 ;  /* 0x0001a44f06003986 */ /* 0x000fe2000c101924 */
[----:B------:R-:W-:Y:S01]  /*8ac0*/  ISETP.GT.AND P3, PT, R0, 0x8, P0 ;  /* 0x000000080000780c */ /* 0x000fe20000764270 */
[----:B-1----:R-:W-:Y:S01]  /*8ad0*/  FMUL R11, R86, R154 ;  /* 0x0000009a560b7220 */ /* 0x002fe20000400000 */
[C---:B------:R-:W-:Y:S01]  /*8ae0*/  ISETP.GT.AND P0, PT, R3.reuse, 0x79, PT ;  /* 0x000000790300780c */ /* 0x040fe20003f04270 */
[----:B------:R0:W-:Y:S01]  /*8af0*/  @P4 STG.E desc[UR36][R4.64+0x1c0], R9 ;  /* 0x0001c00904004986 */ /* 0x0001e2000c101924 */
[----:B------:R-:W-:Y:S02]  /*8b00*/  F2FP.TF32.F32.PACK_B R103, R103 ;  /* 0x00000067ff67723e */ /* 0x000fe400024050ff */
[----:B------:R-:W-:Y:S01]  /*8b10*/  F2FP.TF32.F32.PACK_B R11, R11 ;  /* 0x0000000bff0b723e */ /* 0x000fe200024050ff */
[----:B------:R-:W-:Y:S01]  /*8b20*/  @P1 STG.E desc[UR36][R4.64+0x1c4], R81 ;  /* 0x0001c45104001986 */ /* 0x000fe2000c101924 */
[----:B------:R-:W-:-:S02]  /*8b30*/  ISETP.GT.AND P1, PT, R3, 0x78, PT ;  /* 0x000000780300780c */ /* 0x000fc40003f24270 */
[----:B------:R-:W-:Y:S01]  /*8b40*/  F2FP.TF32.F32.PACK_B R105, R105 ;  /* 0x00000069ff69723e */ /* 0x000fe200024050ff */
[----:B------:R1:W-:Y:S01]  /*8b50*/  @P2 STG.E desc[UR36][R6.64+0x1c0], R13 ;  /* 0x0001c00d06002986 */ /* 0x0003e2000c101924 */
[C---:B------:R-:W-:Y:S02]  /*8b60*/  ISETP.GT.AND P4, PT, R0.reuse, RZ, P1 ;  /* 0x000000ff0000720c */ /* 0x040fe40000f84270 */
[----:B------:R-:W-:Y:S01]  /*8b70*/  ISETP.GT.AND P2, PT, R0, RZ, P0 ;  /* 0x000000ff0000720c */ /* 0x000fe20000744270 */
[----:B0-----:R-:W-:Y:S01]  /*8b80*/  FMUL R9, R84, R154 ;  /* 0x0000009a54097220 */ /* 0x001fe20000400000 */
[C---:B------:R-:W-:Y:S01]  /*8b90*/  ISETP.GT.AND P1, PT, R0.reuse, 0x8, P1 ;  /* 0x000000080000780c */ /* 0x040fe20000f24270 */
[----:B------:R-:W-:Y:S01]  /*8ba0*/  @P3 STG.E desc[UR36][R6.64+0x1c4], R83 ;  /* 0x0001c45306003986 */ /* 0x000fe2000c101924 */
[----:B------:R-:W-:Y:S02]  /*8bb0*/  ISETP.GT.AND P3, PT, R0, 0x8, P0 ;  /* 0x000000080000780c */ /* 0x000fe40000764270 */
[----:B------:R-:W-:-:S02]  /*8bc0*/  F2FP.TF32.F32.PACK_B R9, R9 ;  /* 0x00000009ff09723e */ /* 0x000fc400024050ff */
[C---:B------:R-:W-:Y:S01]  /*8bd0*/  ISETP.GT.AND P0, PT, R3.reuse, 0x81, PT ;  /* 0x000000810300780c */ /* 0x040fe20003f04270 */
[----:B-1----:R-:W-:Y:S01]  /*8be0*/  FMUL R13, R90, R154 ;  /* 0x0000009a5a0d7220 */ /* 0x002fe20000400000 */
[----:B------:R-:W-:Y:S01]  /*8bf0*/  F2FP.TF32.F32.PACK_B R107, R107 ;  /* 0x0000006bff6b723e */ /* 0x000fe200024050ff */
[----:B------:R0:W-:Y:S01]  /*8c00*/  @P4 STG.E desc[UR36][R4.64+0x1e0], R9 ;  /* 0x0001e00904004986 */ /* 0x0001e2000c101924 */
[----:B------:R-:W-:Y:S02]  /*8c10*/  F2FP.TF32.F32.PACK_B R109, R109 ;  /* 0x0000006dff6d723e */ /* 0x000fe400024050ff */
[----:B------:R-:W-:Y:S01]  /*8c20*/  F2FP.TF32.F32.PACK_B R13, R13 ;  /* 0x0000000dff0d723e */ /* 0x000fe200024050ff */
[----:B------:R-:W-:Y:S01]  /*8c30*/  @P2 STG.E desc[UR36][R4.64+0x1e4], R85 ;  /* 0x0001e45504002986 */ /* 0x000fe2000c101924 */
[----:B------:R-:W-:Y:S02]  /*8c40*/  ISETP.GT.AND P2, PT, R3, 0x80, PT ;  /* 0x000000800300780c */ /* 0x000fe40003f44270 */
[----:B------:R-:W-:Y:S01]  /*8c50*/  F2FP.TF32.F32.PACK_B R111, R111 ;  /* 0x0000006fff6f723e */ /* 0x000fe200024050ff */
[----:B------:R1:W-:Y:S01]  /*8c60*/  @P1 STG.E desc[UR36][R6.64+0x1e0], R11 ;  /* 0x0001e00b06001986 */ /* 0x0003e2000c101924 */
[----:B------:R-:W-:-:S02]  /*8c70*/  ISETP.GT.AND P4, PT, R0, RZ, P2 ;  /* 0x000000ff0000720c */ /* 0x000fc40001784270 */
[----:B------:R-:W-:Y:S01]  /*8c80*/  ISETP.GT.AND P1, PT, R0, RZ, P0 ;  /* 0x000000ff0000720c */ /* 0x000fe20000724270 */
[-C--:B0-----:R-:W-:Y:S01]  /*8c90*/  FMUL R9, R88, R154.reuse ;  /* 0x0000009a58097220 */ /* 0x081fe20000400000 */
[C---:B------:R-:W-:Y:S01]  /*8ca0*/  ISETP.GT.AND P2, PT, R0.reuse, 0x8, P2 ;  /* 0x000000080000780c */ /* 0x040fe20001744270 */
[----:B------:R-:W-:Y:S01]  /*8cb0*/  @P3 STG.E desc[UR36][R6.64+0x1e4], R87 ;  /* 0x0001e45706003986 */ /* 0x000fe2000c101924 */
[----:B------:R-:W-:Y:S02]  /*8cc0*/  ISETP.GT.AND P3, PT, R0, 0x8, P0 ;  /* 0x000000080000780c */ /* 0x000fe40000764270 */
[----:B------:R-:W-:Y:S02]  /*8cd0*/  F2FP.TF32.F32.PACK_B R9, R9 ;  /* 0x00000009ff09723e */ /* 0x000fe400024050ff */
[----:B------:R-:W-:Y:S01]  /*8ce0*/  ISETP.GT.AND P0, PT, R3, 0x89, PT ;  /* 0x000000890300780c */ /* 0x000fe20003f04270 */
[----:B-1----:R-:W-:Y:S01]  /*8cf0*/  FMUL R11, R94, R154 ;  /* 0x0000009a5e0b7220 */ /* 0x002fe20000400000 */
[----:B------:R-:W-:Y:S01]  /*8d00*/  F2FP.TF32.F32.PACK_B R113, R113 ;  /* 0x00000071ff71723e */ /* 0x000fe200024050ff */
[----:B------:R0:W-:Y:S01]  /*8d10*/  @P4 STG.E desc[UR36][R4.64+0x200], R9 ;  /* 0x0002000904004986 */ /* 0x0001e2000c101924 */
[----:B------:R-:W-:-:S02]  /*8d20*/  F2FP.TF32.F32.PACK_B R115, R115 ;  /* 0x00000073ff73723e */ /* 0x000fc400024050ff */
[----:B------:R-:W-:Y:S01]  /*8d30*/  F2FP.TF32.F32.PACK_B R11, R11 ;  /* 0x0000000bff0b723e */ /* 0x000fe200024050ff */
[----:B------:R-:W-:Y:S01]  /*8d40*/  @P1 STG.E desc[UR36][R4.64+0x204], R89 ;  /* 0x0002045904001986 */ /* 0x000fe2000c101924 */
[----:B------:R-:W-:Y:S02]  /*8d50*/  ISETP.GT.AND P1, PT, R3, 0x88, PT ;  /* 0x000000880300780c */ /* 0x000fe40003f24270 */
[----:B------:R-:W-:Y:S01]  /*8d60*/  F2FP.TF32.F32.PACK_B R117, R117 ;  /* 0x00000075ff75723e */ /* 0x000fe200024050ff */
[----:B------:R1:W-:Y:S01]  /*8d70*/  @P2 STG.E desc[UR36][R6.64+0x200], R13 ;  /* 0x0002000d06002986 */ /* 0x0003e2000c101924 */
[C---:B------:R-:W-:Y:S02]  /*8d80*/  ISETP.GT.AND P4, PT, R0.reuse, RZ, P1 ;  /* 0x000000ff0000720c */ /* 0x040fe40000f84270 */
[----:B------:R-:W-:Y:S01]  /*8d90*/  ISETP.GT.AND P2, PT, R0, RZ, P0 ;  /* 0x000000ff0000720c */ /* 0x000fe20000744270 */
[----:B0-----:R-:W-:Y:S01]  /*8da0*/  FMUL R9, R92, R154 ;  /* 0x0000009a5c097220 */ /* 0x001fe20000400000 */
[C---:B------:R-:W-:Y:S01]  /*8db0*/  ISETP.GT.AND P1, PT, R0.reuse, 0x8, P1 ;  /* 0x000000080000780c */ /* 0x040fe20000f24270 */
[----:B------:R-:W-:Y:S01]  /*8dc0*/  @P3 STG.E desc[UR36][R6.64+0x204], R91 ;  /* 0x0002045b06003986 */ /* 0x000fe2000c101924 */
[----:B------:R-:W-:-:S02]  /*8dd0*/  ISETP.GT.AND P3, PT, R0, 0x8, P0 ;  /* 0x000000080000780c */ /* 0x000fc40000764270 */
[----:B------:R-:W-:Y:S02]  /*8de0*/  F2FP.TF32.F32.PACK_B R9, R9 ;  /* 0x00000009ff09723e */ /* 0x000fe400024050ff */
[C---:B------:R-:W-:Y:S01]  /*8df0*/  ISETP.GT.AND P0, PT, R3.reuse, 0x91, PT ;  /* 0x000000910300780c */ /* 0x040fe20003f04270 */
[----:B-1----:R-:W-:Y:S01]  /*8e00*/  FMUL R13, R98, R154 ;  /* 0x0000009a620d7220 */ /* 0x002fe20000400000 */
[----:B------:R-:W-:Y:S01]  /*8e10*/  F2FP.TF32.F32.PACK_B R119, R119 ;  /* 0x00000077ff77723e */ /* 0x000fe200024050ff */
        /* <DEDUP_REMOVED lines=89> */
[----:B------:R-:W-:-:S03]  /*93b0*/  ISETP.GT.AND P1, PT, R3, 0xb8, PT ;  /* 0x000000b80300780c */ /* 0x000fc60003f24270 */
[----:B------:R1:W-:Y:S01]  /*93c0*/  @P2 STG.E desc[UR36][R6.64+0x2c0], R13 ;  /* 0x0002c00d06002986 */ /* 0x0003e2000c101924 */
[C---:B------:R-:W-:Y:S02]  /*93d0*/  ISETP.GT.AND P4, PT, R0.reuse, RZ, P1 ;  /* 0x000000ff0000720c */ /* 0x040fe40000f84270 */
[----:B------:R-:W-:Y:S01]  /*93e0*/  ISETP.GT.AND P2, PT, R0, RZ, P0 ;  /* 0x000000ff0000720c */ /* 0x000fe20000744270 */
[-C--:B0-----:R-:W-:Y:S01]  /*93f0*/  FMUL R9, R116, R154.reuse ;  /* 0x0000009a74097220 */ /* 0x081fe20000400000 */
[C---:B------:R-:W-:Y:S01]  /*9400*/  ISETP.GT.AND P1, PT, R0.reuse, 0x8, P1 ;  /* 0x000000080000780c */ /* 0x040fe20000f24270 */
[----:B------:R-:W-:Y:S01]  /*9410*/  @P3 STG.E desc[UR36][R6.64+0x2c4], R115 ;  /* 0x0002c47306003986 */ /* 0x000fe2000c101924 */
[----:B------:R-:W-:Y:S02]  /*9420*/  ISETP.GT.AND P3, PT, R0, 0x8, P0 ;  /* 0x000000080000780c */ /* 0x000fe40000764270 */
[----:B------:R-:W-:Y:S02]  /*9430*/  F2FP.TF32.F32.PACK_B R9, R9 ;  /* 0x00000009ff09723e */ /* 0x000fe400024050ff */
[----:B------:R-:W-:Y:S01]  /*9440*/  ISETP.GT.AND P0, PT, R3, 0xc1, PT ;  /* 0x000000c10300780c */ /* 0x000fe20003f04270 */
[----:B-1----:R-:W-:-:S02]  /*9450*/  FMUL R13, R122, R154 ;  /* 0x0000009a7a0d7220 */ /* 0x002fc40000400000 */
[----:B------:R0:W-:Y:S03]  /*9460*/  @P4 STG.E desc[UR36][R4.64+0x2e0], R9 ;  /* 0x0002e00904004986 */ /* 0x0001e6000c101924 */
        /* <DEDUP_REMOVED lines=93> */
[----:B------:R-:W-:Y:S02]  /*9a40*/  ISETP.GT.AND P0, PT, R3, 0xf9, PT ;  /* 0x000000f90300780c */ /* 0x000fe40003f04270 */
[----:B------:R-:W-:Y:S02]  /*9a50*/  F2FP.TF32.F32.PACK_B R9, R9 ;  /* 0x00000009ff09723e */ /* 0x000fe400024050ff */
[----:B------:R-:W-:Y:S01]  /*9a60*/  ISETP.GT.AND P3, PT, R0, 0x8, P3 ;  /* 0x000000080000780c */ /* 0x000fe20001f64270 */
[----:B-1----:R-:W-:-:S02]  /*9a70*/  FMUL R11, R150, R154 ;  /* 0x0000009a960b7220 */ /* 0x002fc40000400000 */
[----:B------:R-:W-:Y:S01]  /*9a80*/  @P4 STG.E desc[UR36][R4.64+0x3c0], R13 ;  /* 0x0003c00d04004986 */ /* 0x000fe2000c101924 */
[----:B------:R-:W-:Y:S01]  /*9a90*/  ISETP.GT.AND P4, PT, R3, 0xf8, PT ;  /* 0x000000f80300780c */ /* 0x000fe20003f84270 */
[----:B------:R-:W-:Y:S01]  /*9aa0*/  FMUL R3, R148, R154 ;  /* 0x0000009a94037220 */ /* 0x000fe20000400000 */
[----:B------:R-:W-:Y:S01]  /*9ab0*/  F2FP.TF32.F32.PACK_B R11, R11 ;  /* 0x0000000bff0b723e */ /* 0x000fe200024050ff */
[----:B------:R-:W-:Y:S01]  /*9ac0*/  @P1 STG.E desc[UR36][R4.64+0x3c4], R145 ;  /* 0x0003c49104001986 */ /* 0x000fe2000c101924 */
[C---:B------:R-:W-:Y:S02]  /*9ad0*/  ISETP.GT.AND P1, PT, R0.reuse, RZ, P0 ;  /* 0x000000ff0000720c */ /* 0x040fe40000724270 */
[C---:B------:R-:W-:Y:S01]  /*9ae0*/  ISETP.GT.AND P0, PT, R0.reuse, 0x8, P0 ;  /* 0x000000080000780c */ /* 0x040fe20000704270 */
[----:B------:R-:W-:Y:S01]  /*9af0*/  @P2 STG.E desc[UR36][R6.64+0x3c0], R9 ;  /* 0x0003c00906002986 */ /* 0x000fe2000c101924 */
[C---:B------:R-:W-:Y:S02]  /*9b00*/  ISETP.GT.AND P2, PT, R0.reuse, RZ, P4 ;  /* 0x000000ff0000720c */ /* 0x040fe40002744270 */
[----:B------:R-:W-:Y:S01]  /*9b10*/  ISETP.GT.AND P4, PT, R0, 0x8, P4 ;  /* 0x000000080000780c */ /* 0x000fe20002784270 */
[----:B------:R-:W-:Y:S01]  /*9b20*/  @P3 STG.E desc[UR36][R6.64+0x3c4], R147 ;  /* 0x0003c49306003986 */ /* 0x000fe2000c101924 */
[----:B------:R-:W-:-:S09]  /*9b30*/  F2FP.TF32.F32.PACK_B R3, R3 ;  /* 0x00000003ff03723e */ /* 0x000fd200024050ff */
[----:B------:R-:W-:Y:S04]  /*9b40*/  @P2 STG.E desc[UR36][R4.64+0x3e0], R3 ;  /* 0x0003e00304002986 */ /* 0x000fe8000c101924 */
[----:B------:R0:W-:Y:S02]  /*9b50*/  @P1 STG.E desc[UR36][R4.64+0x3e4], R149 ;  /* 0x0003e49504001986 */ /* 0x0001e4000c101924 */
[----:B0-----:R-:W-:Y:S02]  /*9b60*/  @P4 IMAD.MOV.U32 R4, RZ, RZ, R6 ;  /* 0x000000ffff044224 */ /* 0x001fe400078e0006 */
[----:B------:R-:W-:-:S05]  /*9b70*/  @P4 IMAD.MOV.U32 R5, RZ, RZ, R7 ;  /* 0x000000ffff054224 */ /* 0x000fca00078e0007 */
[----:B------:R0:W-:Y:S04]  /*9b80*/  @P4 STG.E desc[UR36][R4.64+0x3e0], R11 ;  /* 0x0003e00b04004986 */ /* 0x0001e8000c101924 */
[----:B------:R0:W-:Y:S02]  /*9b90*/  @P0 STG.E desc[UR36][R6.64+0x3e4], R151 ;  /* 0x0003e49706000986 */ /* 0x0001e4000c101924 */
.L_x_286:
[----:B------:R-:W-:Y:S05]  /*9ba0*/  BSYNC B0 ;  /* 0x0000000000007941 */ /* 0x000fea0003800000 */
.L_x_32:
[----:B------:R-:W-:Y:S01]  /*9bb0*/  ULDC UR4, c[0x0][0xc] ;  /* 0x0000030000047ab9 */ /* 0x000fe20000000800 */
[----:B------:R-:W-:Y:S01]  /*9bc0*/  ULDC UR5, c[0x0][0x10] ;  /* 0x0000040000057ab9 */ /* 0x000fe20000000800 */
[----:B0-----:R-:W0:Y:S01]  /*9bd0*/  LDC R3, c[0x0][0x14] ;  /* 0x00000500ff037b82 */ /* 0x001e220000000800 */
[----:B------:R-:W-:Y:S01]  /*9be0*/  UIMAD.WIDE.U32 UR4, UR4, UR5, URZ ;  /* 0x00000005040472a5 */ /* 0x000fe2000f8e003f */
[----:B------:R-:W-:Y:S01]  /*9bf0*/  PRMT R0, RZ, 0x7610, R0 ;  /* 0x00007610ff007816 */ /* 0x000fe20000000000 */
[----:B-----5:R-:W-:Y:S02]  /*9c00*/  IMAD.MOV.U32 R152, RZ, RZ, -0x1 ;  /* 0xffffffffff987424 */ /* 0x020fe400078e00ff */
[----:B------:R-:W-:Y:S02]  /*9c10*/  IMAD.MOV.U32 R23, RZ, RZ, -0x1 ;  /* 0xffffffffff177424 */ /* 0x000fe400078e00ff */
[----:B0-----:R-:W-:-:S04]  /*9c20*/  IMAD.WIDE.U32 R16, R3, UR4, R16 ;  /* 0x0000000403107c25 */ /* 0x001fc8000f8e0010 */
[----:B------:R-:W-:Y:S01]  /*9c30*/  IMAD R3, R3, UR5, RZ ;  /* 0x0000000503037c24 */ /* 0x000fe2000f8e02ff */
[----:B------:R-:W-:Y:S02]  /*9c40*/  ULDC.64 UR4, c[0x0][0x650] ;  /* 0x0001940000047ab9 */ /* 0x000fe40000000a00 */
[----:B------:R-:W-:Y:S01]  /*9c50*/  ISETP.GE.U32.AND P0, PT, R16, UR4, PT ;  /* 0x0000000410007c0c */ /* 0x000fe2000bf06070 */
[----:B------:R-:W-:-:S05]  /*9c60*/  IMAD.IADD R17, R17, 0x1, R3 ;  /* 0x0000000111117824 */ /* 0x000fca00078e0203 */
[----:B------:R-:W-:-:S13]  /*9c70*/  ISETP.GE.U32.AND.EX P0, PT, R17, UR5, PT, P0 ;  /* 0x0000000511007c0c */ /* 0x000fda000bf06100 */
[----:B------:R-:W-:Y:S05]  /*9c80*/  @P0 BRA `(.L_x_287) ;  /* 0x0000000400640947 */ /* 0x000fea0003800000 */
[----:B------:R-:W0:Y:S01]  /*9c90*/  S2R R12, SR_CTAID.X ;  /* 0x00000000000c7919 */ /* 0x000e220000002500 */
[----:B----4-:R-:W4:Y:S01]  /*9ca0*/  LDC.64 R10, c[0x0][0x628] ;  /* 0x00018a00ff0a7b82 */ /* 0x010f220000000a00 */
[----:B------:R-:W-:Y:S01]  /*9cb0*/  ULDC UR4, c[0x0][0x150] ;  /* 0x0000540000047ab9 */ /* 0x000fe20000000800 */
[----:B-123--:R-:W-:Y:S01]  /*9cc0*/  IMAD.MOV.U32 R8, RZ, RZ, R16 ;  /* 0x000000ffff087224 */ /* 0x00efe200078e0010 */
[----:B------:R-:W1:Y:S01]  /*9cd0*/  S2R R24, SR_CTAID.Y ;  /* 0x0000000000187919 */ /* 0x000e620000002600 */
[----:B------:R-:W-:-:S04]  /*9ce0*/  IMAD.MOV.U32 R9, RZ, RZ, R17 ;  /* 0x000000ffff097224 */ /* 0x000fc800078e0011 */
[----:B------:R-:W2:Y:S08]  /*9cf0*/  LDC R21, c[0x0][0x144] ;  /* 0x00005100ff157b82 */ /* 0x000eb00000000800 */
[----:B------:R-:W3:Y:S08]  /*9d00*/  LDC R0, c[0x0][0x630] ;  /* 0x00018c00ff007b82 */ /* 0x000ef00000000800 */
[----:B------:R-:W1:Y:S01]  /*9d10*/  LDC.64 R14, c[0x0][0x620] ;  /* 0x00018800ff0e7b82 */ /* 0x000e620000000a00 */
[----:B----4-:R-:W-:-:S04]  /*9d20*/  ISETP.NE.U32.AND P0, PT, R10, RZ, PT ;  /* 0x000000ff0a00720c */ /* 0x010fc80003f05070 */
[----:B------:R-:W-:Y:S02]  /*9d30*/  ISETP.NE.AND.EX P0, PT, R11, RZ, PT, P0 ;  /* 0x000000ff0b00720c */ /* 0x000fe40003f05300 */
[----:B0-----:R-:W-:-:S05]  /*9d40*/  I2FP.F32.U32 R3, R12 ;  /* 0x0000000c00037245 */ /* 0x001fca0000201000 */
[----:B------:R-:W-:-:S04]  /*9d50*/  FMUL R3, R3, UR4 ;  /* 0x0000000403037c20 */ /* 0x000fc80008400000 */
[----:B------:R0:W4:Y:S02]  /*9d60*/  F2I.U32.TRUNC.NTZ R20, R3 ;  /* 0x0000000300147305 */ /* 0x000124000020f000 */
[----:B--23--:R-:W-:Y:S05]  /*9d70*/  @!P0 BRA `(.L_x_288) ;  /* 0x0000000000288947 */ /* 0x00cfea0003800000 */
[----:B0-----:R-:W0:Y:S02]  /*9d80*/  LDC R3, c[0x0][0x634] ;  /* 0x00018d00ff037b82 */ /* 0x001e240000000800 */
        /* <DEDUP_REMOVED lines=9> */
.L_x_288:
[----:B------:R-:W2:Y:S01]  /*9e20*/  LDC.64 R30, c[0x0][0x640] ;  /* 0x00019000ff1e7b82 */ /* 0x000ea20000000a00 */
[-CC-:B------:R-:W-:Y:S01]  /*9e30*/  SHF.R.U64 R23, R8, R0.reuse, R9.reuse ;  /* 0x0000000008177219 */ /* 0x180fe20000001209 */
[----:B----4-:R-:W-:Y:S01]  /*9e40*/  IMAD.MOV R20, RZ, RZ, -R20 ;  /* 0x000000ffff147224 */ /* 0x010fe200078e0a14 */
[----:B------:R-:W-:Y:S01]  /*9e50*/  SHF.R.U32.HI R0, RZ, R0, R9 ;  /* 0x00000000ff007219 */ /* 0x000fe20000011609 */
[----:B------:R-:W-:Y:S01]  /*9e60*/  ULDC UR4, c[0x0][0x154] ;  /* 0x0000550000047ab9 */ /* 0x000fe20000000800 */
[----:B0-----:R-:W-:Y:S01]  /*9e70*/  IADD3 R3, P0, RZ, -R23, RZ ;  /* 0x80000017ff037210 */ /* 0x001fe20007f1e0ff */
[----:B------:R-:W-:Y:S02]  /*9e80*/  IMAD R26, R21, R20, R12 ;  /* 0x00000014151a7224 */ /* 0x000fe400078e020c */
[----:B------:R-:W0:Y:S01]  /*9e90*/  LDC R6, c[0x0][0x618] ;  /* 0x00018600ff067b82 */ /* 0x000e220000000800 */
[----:B------:R-:W-:Y:S02]  /*9ea0*/  IMAD.MOV.U32 R7, RZ, RZ, 0x1 ;  /* 0x00000001ff077424 */ /* 0x000fe400078e00ff */
[----:B------:R-:W-:-:S04]  /*9eb0*/  IMAD.X R5, RZ, RZ, ~R0, P0 ;  /* 0x000000ffff057224 */ /* 0x000fc800000e0e00 */
[-C--:B-1----:R-:W-:Y:S01]  /*9ec0*/  IMAD R0, R5, R14.reuse, RZ ;  /* 0x0000000e05007224 */ /* 0x082fe200078e02ff */
[----:B------:R-:W1:Y:S01]  /*9ed0*/  LDC R8, c[0x0][0x608] ;  /* 0x00018200ff087b82 */ /* 0x000e620000000800 */
[----:B------:R-:W-:-:S04]  /*9ee0*/  IMAD.WIDE.U32 R4, R3, R14, R16 ;  /* 0x0000000e03047225 */ /* 0x000fc800078e0010 */
[----:B------:R-:W-:Y:S01]  /*9ef0*/  IMAD R3, R3, R15, R0 ;  /* 0x0000000f03037224 */ /* 0x000fe200078e0200 */
[----:B------:R-:W-:Y:S02]  /*9f00*/  I2FP.F32.U32 R0, R24 ;  /* 0x0000001800007245 */ /* 0x000fe40000201000 */
[----:B------:R-:W3:Y:S01]  /*9f10*/  LDC R28, c[0x0][0x658] ;  /* 0x00019600ff1c7b82 */ /* 0x000ee20000000800 */
[----:B------:R-:W-:Y:S01]  /*9f20*/  IMAD.IADD R3, R5, 0x1, R3 ;  /* 0x0000000105037824 */ /* 0x000fe200078e0203 */
[----:B--2---:R-:W-:Y:S01]  /*9f30*/  ISETP.NE.U32.AND P0, PT, R30, RZ, PT ;  /* 0x000000ff1e00720c */ /* 0x004fe20003f05070 */
[----:B------:R-:W-:Y:S01]  /*9f40*/  FMUL R0, R0, UR4 ;  /* 0x0000000400007c20 */ /* 0x000fe20008400000 */
[----:B------:R-:W-:Y:S02]  /*9f50*/  IMAD.MOV.U32 R5, RZ, RZ, -0x1 ;  /* 0xffffffffff057424 */ /* 0x000fe400078e00ff */
[----:B------:R-:W-:Y:S01]  /*9f60*/  ISETP.NE.AND.EX P0, PT, R31, RZ, PT, P0 ;  /* 0x000000ff1f00720c */ /* 0x000fe20003f05300 */
[----:B------:R2:W4:Y:S01]  /*9f70*/  F2I.U32.TRUNC.NTZ R13, R0 ;  /* 0x00000000000d7305 */ /* 0x000522000020f000 */
[----:B------:R-:W2:Y:S01]  /*9f80*/  LDC R15, c[0x0][0x148] ;  /* 0x00005200ff0f7b82 */ /* 0x000ea20000000800 */
[----:B0-----:R-:W-:-:S02]  /*9f90*/  SHF.R.U64 R12, R4, R6, R3 ;  /* 0x00000006040c7219 */ /* 0x001fc40000001203 */
[----:B------:R-:W-:-:S05]  /*9fa0*/  SHF.R.U32.HI R3, RZ, R6, R3 ;  /* 0x00000006ff037219 */ /* 0x000fca0000011603 */
[----:B------:R-:W0:Y:S01]  /*9fb0*/  LDC R20, c[0x0][0x600] ;  /* 0x00018000ff147b82 */ /* 0x000e220000000800 */
[-CC-:B-1----:R-:W-:Y:S02]  /*9fc0*/  SHF.R.U64 R10, R12, R8.reuse, R3.reuse ;  /* 0x000000080c0a7219 */ /* 0x182fe40000001203 */
[----:B------:R-:W-:-:S05]  /*9fd0*/  SHF.R.U32.HI R3, RZ, R8, R3 ;  /* 0x00000008ff037219 */ /* 0x000fca0000011603 */
[----:B------:R-:W1:Y:S01]  /*9fe0*/  LDC R21, c[0x0][0x648] ;  /* 0x00019200ff157b82 */ /* 0x000e620000000800 */
[-C--:B---3--:R-:W-:Y:S02]  /*9ff0*/  SHF.L.U32 R4, R5, R28.reuse, RZ ;  /* 0x0000001c05047219 */ /* 0x088fe400000006ff */
[-CC-:B------:R-:W-:Y:S02]  /*a000*/  SHF.R.U64 R14, R10, R28.reuse, R3.reuse ;  /* 0x0000001c0a0e7219 */ /* 0x180fe40000001203 */
[----:B------:R-:W-:Y:S02]  /*a010*/  SHF.R.U32.HI R5, RZ, R28, R3 ;  /* 0x0000001cff057219 */ /* 0x000fe40000011603 */
[----:B------:R-:W-:Y:S01]  /*a020*/  LOP3.LUT R153, RZ, R4, RZ, 0x33, !PT ;  /* 0x00000004ff997212 */ /* 0x000fe200078e33ff */
[----:B------:R-:W3:Y:S01]  /*a030*/  LDC R25, c[0x0][0x638] ;  /* 0x00018e00ff197b82 */ /* 0x000ee20000000800 */
[----:B------:R-:W-:Y:S01]  /*a040*/  SHF.L.U32 R28, R7, R28, RZ ;  /* 0x0000001c071c7219 */ /* 0x000fe200000006ff */
[----:B------:R-:W-:-:S06]  /*a050*/  IMAD.MOV.U32 R4, RZ, RZ, R14 ;  /* 0x000000ffff047224 */ /* 0x000fcc00078e000e */
[----:B------:R-:W0:Y:S01]  /*a060*/  LDC R27, c[0x0][0x610] ;  /* 0x00018400ff1b7b82 */ /* 0x000e220000000800 */
[----:B----4-:R-:W-:Y:S05]  /*a070*/  @!P0 BRA `(.L_x_289) ;  /* 0x0000000000288947 */ /* 0x010fea0003800000 */
        /* <DEDUP_REMOVED lines=10> */
.L_x_289:
[----:B------:R-:W-:Y:S01]  /*a120*/  ISETP.NE.AND P0, PT, R2, 0x1, PT ;  /* 0x000000010200780c */ /* 0x000fe20003f05270 */
[----:B------:R-:W-:Y:S01]  /*a130*/  IMAD.MOV R13, RZ, RZ, -R13 ;  /* 0x000000ffff0d7224 */ /* 0x000fe200078e0a0d */
[----:B-12---:R-:W-:Y:S01]  /*a140*/  SHF.R.U64 R0, R4, R21, R5 ;  /* 0x0000001504007219 */ /* 0x006fe20000001205 */
[----:B0-----:R-:W-:Y:S01]  /*a150*/  VIADD R5, R20, 0xffffffff ;  /* 0xffffffff14057836 */ /* 0x001fe20000000000 */
[----:B------:R-:W-:-:S03]  /*a160*/  LOP3.LUT R153, R10, R153, RZ, 0xc0, !PT ;  /* 0x000000990a997212 */ /* 0x000fc600078ec0ff */
[----:B------:R-:W-:Y:S01]  /*a170*/  IMAD.MOV R3, RZ, RZ, -R0 ;  /* 0x000000ffff037224 */ /* 0x000fe200078e0a00 */
[----:B------:R-:W-:Y:S01]  /*a180*/  LOP3.LUT R5, R12, R5, RZ, 0xc0, !PT ;  /* 0x000000050c057212 */ /* 0x000fe200078ec0ff */
[----:B------:R-:W-:Y:S02]  /*a190*/  IMAD R153, R28, R0, R153 ;  /* 0x000000001c997224 */ /* 0x000fe400078e0299 */
[----:B---3--:R-:W-:Y:S02]  /*a1a0*/  IMAD R0, R3, R25, R14 ;  /* 0x0000001903007224 */ /* 0x008fe400078e020e */
[----:B------:R-:W-:Y:S02]  /*a1b0*/  @P0 IMAD R26, R15, R13, R24 ;  /* 0x0000000d0f1a0224 */ /* 0x000fe400078e0218 */
[----:B------:R-:W-:Y:S02]  /*a1c0*/  IMAD R4, R0, R20, R5 ;  /* 0x0000001400047224 */ /* 0x000fe400078e0205 */
[----:B------:R-:W-:-:S02]  /*a1d0*/  IMAD R153, R153, R27, R26 ;  /* 0x0000001b99997224 */ /* 0x000fc400078e021a */
[----:B------:R-:W-:-:S03]  /*a1e0*/  IMAD.MOV.U32 R3, RZ, RZ, 0x1 ;  /* 0x00000001ff037424 */ /* 0x000fc600078e00ff */
[----:B------:R-:W-:Y:S02]  /*a1f0*/  SEL R152, R4, R153, !P0 ;  /* 0x0000009904987207 */ /* 0x000fe40004000000 */
[----:B------:R-:W-:Y:S02]  /*a200*/  PRMT R0, R3, 0x7610, R0 ;  /* 0x0000761003007816 */ /* 0x000fe40000000000 */
[----:B------:R-:W-:-:S07]  /*a210*/  SEL R153, R153, R4, !P0 ;  /* 0x0000000499997207 */ /* 0x000fce0004000000 */
.L_x_287:
[----:B------:R-:W-:-:S13]  /*a220*/  LOP3.LUT P0, RZ, R0, 0xff, RZ, 0xc0, !PT ;  /* 0x000000ff00ff7812 */ /* 0x000fda000780c0ff */
[----:B------:R-:W-:Y:S05]  /*a230*/  @P0 BRA `(.L_x_290) ;  /* 0xffffff6c00d40947 */ /* 0x000fea000383ffff */
[----:B------:R-:W-:Y:S05]  /*a240*/  EXIT ;  /* 0x000000000000794d */ /* 0x000fea0003800000 */
.L_x_7:
[----:B0-----:R-:W-:Y:S01]  /*a250*/  ULDC.64 UR4, c[0x0][0x650] ;  /* 0x0001940000047ab9 */ /* 0x001fe20000000a00 */
        /* <DEDUP_REMOVED lines=25> */
.L_x_292:
[----:B------:R-:W0:Y:S01]  /*a3f0*/  LDC.64 R26, c[0x0][0x640] ;  /* 0x00019000ff1a7b82 */ /* 0x000e220000000a00 */
[-CC-:B------:R-:W-:Y:S01]  /*a400*/  SHF.R.U64 R20, R12, R8.reuse, R13.reuse ;  /* 0x000000080c147219 */ /* 0x180fe2000000120d */
[----:B------:R-:W-:Y:S01]  /*a410*/  IMAD.MOV.U32 R30, RZ, RZ, 0x1 ;  /* 0x00000001ff1e7424 */ /* 0x000fe200078e00ff */
[----:B------:R-:W-:Y:S02]  /*a420*/  SHF.R.U32.HI R6, RZ, R8, R13 ;  /* 0x00000008ff067219 */ /* 0x000fe4000001160d */
[----:B------:R-:W-:-:S03]  /*a430*/  IADD3 R11, P0, RZ, -R20, RZ ;  /* 0x80000014ff0b7210 */ /* 0x000fc60007f1e0ff */
[----:B------:R-:W1:Y:S02]  /*a440*/  LDC R10, c[0x0][0x618] ;  /* 0x00018600ff0a7b82 */ /* 0x000e640000000800 */
[----:B------:R-:W-:-:S04]  /*a450*/  IMAD.X R7, RZ, RZ, ~R6, P0 ;  /* 0x000000ffff077224 */ /* 0x000fc800000e0e06 */
[-C--:B------:R-:W-:Y:S02]  /*a460*/  IMAD R8, R7, R22.reuse, RZ ;  /* 0x0000001607087224 */ /* 0x080fe400078e02ff */
[----:B------:R-:W2:Y:S01]  /*a470*/  LDC R12, c[0x0][0x608] ;  /* 0x00018200ff0c7b82 */ /* 0x000ea20000000800 */
[----:B------:R-:W-:-:S04]  /*a480*/  IMAD.WIDE.U32 R6, R11, R22, R16 ;  /* 0x000000160b067225 */ /* 0x000fc800078e0010 */
[----:B------:R-:W-:-:S03]  /*a490*/  IMAD R11, R11, R23, R8 ;  /* 0x000000170b0b7224 */ /* 0x000fc600078e0208 */
[----:B------:R-:W3:Y:S01]  /*a4a0*/  LDC R25, c[0x0][0x658] ;  /* 0x00019600ff197b82 */ /* 0x000ee20000000800 */
[----:B------:R-:W-:Y:S01]  /*a4b0*/  IMAD.IADD R7, R7, 0x1, R11 ;  /* 0x0000000107077824 */ /* 0x000fe200078e020b */
[----:B0-----:R-:W-:-:S04]  /*a4c0*/  ISETP.NE.U32.AND P0, PT, R26, RZ, PT ;  /* 0x000000ff1a00720c */ /* 0x001fc80003f05070 */
[----:B------:R-:W-:Y:S02]  /*a4d0*/  ISETP.NE.AND.EX P0, PT, R27, RZ, PT, P0 ;  /* 0x000000ff1b00720c */ /* 0x000fe40003f05300 */
[----:B------:R-:W0:Y:S01]  /*a4e0*/  LDC R23, c[0x0][0x600] ;  /* 0x00018000ff177b82 */ /* 0x000e220000000800 */
[-CC-:B-1----:R-:W-:Y:S02]  /*a4f0*/  SHF.R.U64 R8, R6, R10.reuse, R7.reuse ;  /* 0x0000000a06087219 */ /* 0x182fe40000001207 */
[----:B------:R-:W-:Y:S01]  /*a500*/  SHF.R.U32.HI R7, RZ, R10, R7 ;  /* 0x0000000aff077219 */ /* 0x000fe20000011607 */
[----:B------:R-:W-:-:S04]  /*a510*/  IMAD.MOV.U32 R10, RZ, RZ, -0x1 ;  /* 0xffffffffff0a7424 */ /* 0x000fc800078e00ff */
        /* <DEDUP_REMOVED lines=21> */
.L_x_293:
[----:B------:R-:W-:Y:S01]  /*a670*/  ISETP.NE.AND P0, PT, R2, 0x1, PT ;  /* 0x000000010200780c */ /* 0x000fe20003f05270 */
[----:B0-----:R-:W-:Y:S01]  /*a680*/  VIADD R11, R23, 0xffffffff ;  /* 0xffffffff170b7836 */ /* 0x001fe20000000000 */
[----:B-1----:R-:W-:Y:S02]  /*a690*/  SHF.R.U64 R6, R6, R24, R7 ;  /* 0x0000001806067219 */ /* 0x002fe40000001207 */
[----:B------:R-:W-:Y:S02]  /*a6a0*/  SHF.L.U32 R30, R30, R25, RZ ;  /* 0x000000191e1e7219 */ /* 0x000fe400000006ff */
[----:B------:R-:W-:Y:S01]  /*a6b0*/  LOP3.LUT R5, R21, R32, RZ, 0xc0, !PT ;  /* 0x0000002015057212 */ /* 0x000fe200078ec0ff */
[----:B------:R-:W-:-:S04]  /*a6c0*/  IMAD.MOV R7, RZ, RZ, -R6 ;  /* 0x000000ffff077224 */ /* 0x000fc800078e0a06 */
[----:B------:R-:W-:Y:S01]  /*a6d0*/  IMAD R6, R30, R6, R5 ;  /* 0x000000061e067224 */ /* 0x000fe200078e0205 */
[----:B------:R-:W-:Y:S01]  /*a6e0*/  LOP3.LUT R5, R8, R11, RZ, 0xc0, !PT ;  /* 0x0000000b08057212 */ /* 0x000fe200078ec0ff */
[----:B------:R-:W-:Y:S02]  /*a6f0*/  @P0 IMAD R3, R9, R14, R4 ;  /* 0x0000000e09030224 */ /* 0x000fe400078e0204 */
[----:B--2---:R-:W-:Y:S02]  /*a700*/  IMAD R4, R7, R28, R22 ;  /* 0x0000001c07047224 */ /* 0x004fe400078e0216 */
[----:B---3--:R-:W-:Y:S02]  /*a710*/  IMAD R3, R6, R29, R3 ;  /* 0x0000001d06037224 */ /* 0x008fe400078e0203 */
[----:B------:R-:W-:Y:S02]  /*a720*/  IMAD R4, R4, R23, R5 ;  /* 0x0000001704047224 */ /* 0x000fe400078e0205 */
[----:B------:R-:W-:-:S02]  /*a730*/  IMAD.MOV.U32 R8, RZ, RZ, 0x1 ;  /* 0x00000001ff087424 */ /* 0x000fc400078e00ff */
[----:B------:R-:W-:Y:S01]  /*a740*/  IMAD.MOV.U32 R6, RZ, RZ, R20 ;  /* 0x000000ffff067224 */ /* 0x000fe200078e0014 */
[----:B------:R-:W-:Y:S02]  /*a750*/  SEL R7, R4, R3, !P0 ;  /* 0x0000000304077207 */ /* 0x000fe40004000000 */
[----:B------:R-:W-:-:S07]  /*a760*/  SEL R13, R3, R4, !P0 ;  /* 0x00000004030d7207 */ /* 0x000fce0004000000 */
.L_x_291:
[----:B------:R-:W-:-:S08]  /*a770*/  NOP ;  /* 0x0000000000007918 */ /* 0x000fd00000000000 */
[----:B------:R-:W0:-:S00]  /*a780*/  USETMAXREG.DEALLOC.CTAPOOL 0x28 ;  /* 0x00000028000079c8 */ /* 0x000e0000080e0500 */
[----:B0-----:R-:W-:-:S13]  /*a790*/  ISETP.NE.AND P0, PT, R0, RZ, PT ;  /* 0x000000ff0000720c */ /* 0x001fda0003f05270 */
[----:B------:R-:W-:Y:S05]  /*a7a0*/  @P0 EXIT ;  /* 0x000000000000094d */ /* 0x000fea0003800000 */
[----:B------:R-:W-:Y:S01]  /*a7b0*/  LOP3.LUT P0, RZ, R8, 0xff, RZ, 0xc0, !PT ;  /* 0x000000ff08ff7812 */ /* 0x000fe2000780c0ff */
[----:B------:R-:W-:Y:S02]  /*a7c0*/  IMAD.MOV.U32 R0, RZ, RZ, 0x1 ;  /* 0x00000001ff007424 */ /* 0x000fe400078e00ff */
[----:B------:R-:W-:-:S10]  /*a7d0*/  IMAD.MOV.U32 R3, RZ, RZ, RZ ;  /* 0x000000ffff037224 */ /* 0x000fd400078e00ff */
[----:B------:R-:W-:Y:S05]  /*a7e0*/  @!P0 BRA `(.L_x_294) ;  /* 0x0000000c00448947 */ /* 0x000fea0003800000 */
[----:B------:R-:W0:Y:S01]  /*a7f0*/  LDC R0, c[0x0][0x28c] ;  /* 0x0000a300ff007b82 */ /* 0x000e220000000800 */
[----:B------:R-:W-:Y:S01]  /*a800*/  ULDC UR5, c[0x0][0x658] ;  /* 0x0001960000057ab9 */ /* 0x000fe20000000800 */
[----:B------:R-:W-:Y:S01]  /*a810*/  UMOV UR7, 0xffffffff ;  /* 0xffffffff00077882 */ /* 0x000fe20000000000 */
[----:B------:R-:W-:Y:S01]  /*a820*/  ULDC UR6, c[0x0][0xc] ;  /* 0x0000030000067ab9 */ /* 0x000fe20000000800 */
[----:B------:R-:W-:Y:S01]  /*a830*/  USHF.L.U32 UR8, UR7, UR5, URZ ;  /* 0x0000000507087299 */ /* 0x000fe2000800063f */
[----:B------:R-:W-:Y:S01]  /*a840*/  BSSY B0, `(.L_x_294) ;  /* 0x00000cb000007945 */ /* 0x000fe20003800000 */
[----:B------:R-:W-:Y:S01]  /*a850*/  UMOV UR9, 0x1 ;  /* 0x0000000100097882 */ /* 0x000fe20000000000 */
[----:B------:R-:W-:Y:S01]  /*a860*/  ULDC UR7, c[0x0][0x10] ;  /* 0x0000040000077ab9 */ /* 0x000fe20000000800 */
[----:B------:R-:W1:Y:S01]  /*a870*/  S2UR UR10, SR_CgaCtaId ;  /* 0x00000000000a79c3 */ /* 0x000e620000008800 */
[----:B------:R-:W-:Y:S01]  /*a880*/  UIMAD.WIDE.U32 UR6, UR6, UR7, URZ ;  /* 0x00000007060672a5 */ /* 0x000fe2000f8e003f */
[----:B------:R-:W-:Y:S01]  /*a890*/  IMAD.MOV.U32 R9, RZ, RZ, 0x1 ;  /* 0x00000001ff097424 */ /* 0x000fe200078e00ff */
[----:B------:R-:W-:Y:S01]  /*a8a0*/  USHF.L.U32 UR18, UR9, UR5, URZ ;  /* 0x0000000509127299 */ /* 0x000fe2000800063f */
[----:B------:R-:W-:Y:S01]  /*a8b0*/  LOP3.LUT R12, R19, 0x2, RZ, 0xfc, !PT ;  /* 0x00000002130c7812 */ /* 0x000fe200078efcff */
[----:B------:R-:W-:Y:S01]  /*a8c0*/  ULDC UR4, c[0x0][0x600] ;  /* 0x0001800000047ab9 */ /* 0x000fe20000000800 */
[----:B------:R-:W-:Y:S01]  /*a8d0*/  ULDC UR5, c[0x0][0x14] ;  /* 0x0000050000057ab9 */ /* 0x000fe20000000800 */
[----:B------:R-:W-:-:S02]  /*a8e0*/  UIADD3 UR4, UR4, -0x1, URZ ;  /* 0xffffffff04047890 */ /* 0x000fc4000fffe03f */
[----:B------:R-:W-:Y:S02]  /*a8f0*/  UIMAD.WIDE.U32 UR22, UR6, UR5, URZ ;  /* 0x00000005061672a5 */ /* 0x000fe4000f8e003f */
[----:B------:R-:W-:Y:S02]  /*a900*/  UIMAD UR13, UR7, UR5, URZ ;  /* 0x00000005070d72a4 */ /* 0x000fe4000f8e023f */
[----:B------:R-:W-:Y:S02]  /*a910*/  ULOP3.LUT UR17, URZ, UR8, URZ, 0x33, !UPT ;  /* 0x000000083f117292 */ /* 0x000fe4000f8e333f */
[----:B------:R-:W-:Y:S01]  /*a920*/  UIADD3 UR13, UR23, UR13, URZ ;  /* 0x0000000d170d7290 */ /* 0x000fe2000fffe03f */
[----:B0-----:R-:W-:Y:S01]  /*a930*/  VIADD R0, R0, 0x1f ;  /* 0x0000001f00007836 */ /* 0x001fe20000000000 */
[----:B------:R-:W-:-:S04]  /*a940*/  ULDC.64 UR24, c[0x0][0x198] ;  /* 0x0000660000187ab9 */ /* 0x000fc80000000a00 */
[----:B------:R-:W-:Y:S01]  /*a950*/  SHF.R.S32.HI R3, RZ, 0x1f, R0 ;  /* 0x0000001fff037819 */ /* 0x000fe20000011400 */
[----:B-1----:R-:W-:-:S03]  /*a960*/  IMAD.U32 R10, RZ, RZ, UR10 ;  /* 0x0000000aff0a7e24 */ /* 0x002fc6000f8e00ff */
[----:B------:R-:W-:Y:S01]  /*a970*/  LEA.HI R3, R3, R0, RZ, 0x5 ;  /* 0x0000000003037211 */ /* 0x000fe200078f28ff */
[----:B------:R-:W-:-:S03]  /*a980*/  IMAD.MOV.U32 R0, RZ, RZ, 0x1 ;  /* 0x00000001ff007424 */ /* 0x000fc600078e00ff */
[----:B------:R-:W-:Y:S01]  /*a990*/  SHF.R.S32.HI R8, RZ, 0x5, R3 ;  /* 0x00000005ff087819 */ /* 0x000fe20000011403 */
[----:B------:R-:W-:-:S04]  /*a9a0*/  IMAD.MOV.U32 R3, RZ, RZ, RZ ;  /* 0x000000ffff037224 */ /* 0x000fc800078e00ff */
[----:B------:R-:W-:-:S07]  /*a9b0*/  VIADD R11, R8, 0x1 ;  /* 0x00000001080b7836 */ /* 0x000fce0000000000 */
.L_x_305:
[----:B------:R-:W-:-:S03]  /*a9c0*/  UMOV UR5, 0xffffffff ;  /* 0xffffffff00057882 */ /* 0x000fc60000000000 */
[----:B------:R-:W-:Y:S05]  /*a9d0*/  BRA.DIV UR5, `(.L_x_295) ;  /* 0x0000000e05b07947 */ /* 0x000fea000b800000 */
[----:B------:R-:W-:-:S13]  /*a9e0*/  ELECT P6, URZ, PT ;  /* 0x00000000003f782f */ /* 0x000fda00038c0000 */
.L_x_316:
[----:B------:R-:W0:Y:S01]  /*a9f0*/  LDC R4, c[0x0][0x28c] ;  /* 0x0000a300ff047b82 */ /* 0x000e220000000800 */
[----:B------:R-:W-:Y:S01]  /*aa00*/  BSSY B1, `(.L_x_296) ;  /* 0x000003b000017945 */ /* 0x000fe20003800000 */
[----:B0-----:R-:W-:-:S13]  /*aa10*/  ISETP.LT.OR P6, PT, R4, 0x1, !P6 ;  /* 0x000000010400780c */ /* 0x001fda00077c1670 */
[----:B------:R-:W-:Y:S05]  /*aa20*/  @P6 BRA `(.L_x_297) ;  /* 0x0000000000e06947 */ /* 0x000fea0003800000 */
[----:B------:R-:W-:Y:S02]  /*aa30*/  IMAD R13, R13, 0x8, R10 ;  /* 0x000000080d0d7824 */ /* 0x000fe400078e020a */
[----:B------:R-:W-:Y:S02]  /*aa40*/  IMAD.SHL.U32 R15, R7, 0x100, RZ ;  /* 0x00000100070f7824 */ /* 0x000fe400078e00ff */
[----:B------:R-:W-:Y:S02]  /*aa50*/  IMAD.MOV.U32 R21, RZ, RZ, RZ ;  /* 0x000000ffff157224 */ /* 0x000fe400078e00ff */
[----:B------:R-:W-:Y:S02]  /*aa60*/  IMAD.MOV.U32 R4, RZ, RZ, R11 ;  /* 0x000000ffff047224 */ /* 0x000fe400078e000b */
[----:B------:R-:W-:Y:S02]  /*aa70*/  IMAD.MOV.U32 R5, RZ, RZ, R0 ;  /* 0x000000ffff057224 */ /* 0x000fe400078e0000 */
[----:B------:R-:W-:-:S02]  /*aa80*/  IMAD.MOV.U32 R7, RZ, RZ, R3 ;  /* 0x000000ffff077224 */ /* 0x000fc400078e0003 */
[----:B------:R-:W-:-:S07]  /*aa90*/  IMAD.SHL.U32 R20, R13, 0x10, RZ ;  /* 0x000000100d147824 */ /* 0x000fce00078e00ff */
.L_x_300:
[----:B------:R-:W0:Y:S01]  /*aaa0*/  S2UR UR5, SR_CgaCtaId ;  /* 0x00000000000579c3 */ /* 0x000e220000008800 */
[----:B------:R-:W-:Y:S02]  /*aab0*/  MOV R13, 0x400 ;  /* 0x00000400000d7802 */ /* 0x000fe40000000f00 */
[----:B------:R-:W-:-:S13]  /*aac0*/  LOP3.LUT P1, RZ, R18, 0x7f, RZ, 0xc0, !PT ;  /* 0x0000007f12ff7812 */ /* 0x000fda000782c0ff */
[----:B------:R-:W1:Y:S01]  /*aad0*/  @!P1 LDC R14, c[0x0][0x500] ;  /* 0x00014000ff0e9b82 */ /* 0x000e620000000800 */
[----:B0-----:R-:W-:-:S05]  /*aae0*/  IMAD.U32 R10, RZ, RZ, UR5 ;  /* 0x00000005ff0a7e24 */ /* 0x001fca000f8e00ff */
[----:B------:R-:W-:Y:S02]  /*aaf0*/  LEA R24, R10, R13, 0x18 ;  /* 0x0000000d0a187211 */ /* 0x000fe400078ec0ff */
[----:B------:R-:W-:-:S03]  /*ab00*/  SHF.L.U32 R13, R5, 0x1f, RZ ;  /* 0x0000001f050d7819 */ /* 0x000fc600000006ff */
[----:B------:R-:W-:-:S04]  /*ab10*/  IMAD R22, R7, 0x8, R24 ;  /* 0x0000000807167824 */ /* 0x000fc800078e0218 */
[----:B------:R-:W0:Y:S02]  /*ab20*/  SYNCS.PHASECHK.TRANS64.TRYWAIT P0, [R22+URZ+0x20], R13 ;  /* 0x0000200d160075a7 */ /* 0x000e24000800017f */
[----:B01----:R-:W-:Y:S05]  /*ab30*/  @!P0 BRA `(.L_x_298) ;  /* 0x0000000c00788947 */ /* 0x003fea0003800000 */
.L_x_317:
[----:B0-----:R-:W-:Y:S01]  /*ab40*/  PRMT R13, R12, 0x9910, RZ ;  /* 0x000099100c0d7816 */ /* 0x001fe200000000ff */
[----:B------:R0:W-:Y:S03]  /*ab50*/  @!P1 SYNCS.ARRIVE.TRANS64 RZ, [R22+URZ], R14 ;  /* 0x0000000e16ff99a7 */ /* 0x0001e6000800003f */
[----:B------:R-:W-:-:S13]  /*ab60*/  ISETP.NE.AND P0, PT, R13, 0x2, PT ;  /* 0x000000020d00780c */ /* 0x000fda0003f05270 */
[----:B0-----:R-:W-:Y:S05]  /*ab70*/  @P0 BRA `(.L_x_299) ;  /* 0x0000000000040947 */ /* 0x001fea0003800000 */
[----:B------:R-:W-:Y:S01]  /*ab80*/  BPT.TRAP 0x1 ;  /* 0x000000040000795c */ /* 0x000fe20000300000 */
.L_x_299:
[----:B------:R-:W-:Y:S01]  /*ab90*/  IMAD R13, R7, 0x8, R10 ;  /* 0x00000008070d7824 */ /* 0x000fe200078e020a */
[----:B------:R-:W-:Y:S01]  /*aba0*/  R2UR UR9, R22 ;  /* 0x00000000160972ca */ /* 0x000fe200000e0000 */
[----:B------:R-:W-:Y:S01]  /*abb0*/  VIADD R4, R4, 0xffffffff ;  /* 0xffffffff04047836 */ /* 0x000fe20000000000 */
[----:B------:R-:W-:Y:S01]  /*abc0*/  UIADD3 UR6, UP0, UR24, 0xf0, URZ ;  /* 0x000000f018067890 */ /* 0x000fe2000ff1e03f */
[----:B------:R-:W-:Y:S01]  /*abd0*/  IMAD.SHL.U32 R13, R13, 0x200, RZ ;  /* 0x000002000d0d7824 */ /* 0x000fe200078e00ff */
[----:B------:R-:W-:Y:S01]  /*abe0*/  R2UR UR11, R20 ;  /* 0x00000000140b72ca */ /* 0x000fe200000e0000 */
[----:B------:R-:W-:Y:S01]  /*abf0*/  UIADD3 UR26, UP1, UR24, 0x1f0, URZ ;  /* 0x000001f0181a7890 */ /* 0x000fe2000ff3e03f */
[----:B------:R-:W-:Y:S01]  /*ac00*/  R2UR UR10, R21 ;  /* 0x00000000150a72ca */ /* 0x000fe200000e0000 */
[--C-:B------:R-:W-:Y:S01]  /*ac10*/  IMAD R13, R13, 0x4, R24.reuse ;  /* 0x000000040d0d7824 */ /* 0x100fe200078e0218 */
[----:B------:R-:W-:Y:S01]  /*ac20*/  R2UR UR12, R6 ;  /* 0x00000000060c72ca */ /* 0x000fe200000e0000 */
[----:B------:R-:W-:Y:S01]  /*ac30*/  IMAD R24, R7, 0x8000, R24 ;  /* 0x0000800007187824 */ /* 0x000fe200078e0218 */
[----:B------:R-:W-:Y:S01]  /*ac40*/  R2UR UR19, R15 ;  /* 0x000000000f1372ca */ /* 0x000fe200000e0000 */
[----:B------:R-:W-:Y:S01]  /*ac50*/  UIADD3.X UR7, URZ, UR25, URZ, UP0, !UPT ;  /* 0x000000193f077290 */ /* 0x000fe200087fe43f */
[----:B------:R-:W-:Y:S01]  /*ac60*/  R2UR UR5, R13 ;  /* 0x000000000d0572ca */ /* 0x000fe200000e0000 */
[----:B------:R-:W-:Y:S01]  /*ac70*/  VIADD R7, R7, 0x1 ;  /* 0x0000000107077836 */ /* 0x000fe20000000000 */
[----:B------:R-:W-:Y:S01]  /*ac80*/  R2UR UR8, R24 ;  /* 0x00000000180872ca */ /* 0x000fe200000e0000 */
[----:B------:R-:W-:Y:S01]  /*ac90*/  UIADD3.X UR27, URZ, UR25, URZ, UP1, !UPT ;  /* 0x000000193f1b7290 */ /* 0x000fe20008ffe43f */
[----:B------:R-:W-:Y:S01]  /*aca0*/  ISETP.GT.AND P1, PT, R4, 0x1, PT ;  /* 0x000000010400780c */ /* 0x000fe20003f24270 */
[----:B------:R-:W-:Y:S01]  /*acb0*/  UMOV UR20, 0xff0000 ;  /* 0x00ff000000147882 */ /* 0x000fe20000000000 */
[----:B------:R-:W-:Y:S01]  /*acc0*/  UMOV UR14, 0x0 ;  /* 0x00000000000e7882 */ /* 0x000fe20000000000 */
[----:B------:R-:W-:Y:S01]  /*acd0*/  UMOV UR15, 0x10000000 ;  /* 0x10000000000f7882 */ /* 0x000fe20000000000 */
[----:B------:R-:W-:Y:S01]  /*ace0*/  ISETP.NE.AND P0, PT, R7, 0x4, PT ;  /* 0x000000040700780c */ /* 0x000fe20003f05270 */
[----:B------:R-:W-:-:S03]  /*acf0*/  VIADD R21, R21, 0x20 ;  /* 0x0000002015157836 */ /* 0x000fc60000000000 */
[----:B------:R-:W-:Y:S01]  /*ad00*/  SEL R14, RZ, 0x1, P0 ;  /* 0x00000001ff0e7807 */ /* 0x000fe20000000000 */
[----:B------:R-:W-:Y:S01]  /*ad10*/  UIADD3 UR5, UR5, 0x100, URZ ;  /* 0x0000010005057890 */ /* 0x000fe2000fffe03f */
[----:B------:R-:W-:Y:S01]  /*ad20*/  SEL R7, R7, RZ, P0 ;  /* 0x000000ff07077207 */ /* 0x000fe20000000000 */
[----:B------:R-:W-:Y:S01]  /*ad30*/  UIADD3 UR16, UR8, 0x10100, URZ ;  /* 0x0001010008107890 */ /* 0x000fe2000fffe03f */
[----:B------:R-:W-:-:S04]  /*ad40*/  LOP3.LUT R5, R5, R14, RZ, 0x3c, !PT ;  /* 0x0000000e05057212 */ /* 0x000fc800078e3cff */
[----:B------:R-:W-:Y:S02]  /*ad50*/  UMOV UR8, UR5 ;  /* 0x0000000500087c82 */ /* 0x000fe40008000000 */
[----:B------:R0:W-:Y:S02]  /*ad60*/  UTMALDG.3D.MULTICAST [UR8], [UR6], UR20, desc[UR14] ;  /* 0x00000e08060073b4 */ /* 0x0001e40008011814 */
[----:B0-----:R-:W-:Y:S01]  /*ad70*/  UMOV UR8, UR16 ;  /* 0x0000001000087c82 */ /* 0x001fe20008000000 */
[----:B------:R-:W-:Y:S02]  /*ad80*/  UMOV UR11, UR19 ;  /* 0x00000013000b7c82 */ /* 0x000fe40008000000 */
[----:B------:R0:W-:Y:S02]  /*ad90*/  UTMALDG.3D [UR8], [UR26], desc[UR14] ;  /* 0x00000e081a0075b4 */ /* 0x0001e40008011000 */
[----:B0-----:R-:W-:Y:S05]  /*ada0*/  @P1 BRA `(.L_x_300) ;  /* 0xfffffffc003c1947 */ /* 0x001fea000383ffff */
.L_x_297:
[----:B------:R-:W-:Y:S05]  /*adb0*/  BSYNC B1 ;  /* 0x0000000000017941 */ /* 0x000fea0003800000 */
.L_x_296:
[----:B------:R-:W-:Y:S01]  /*adc0*/  LOP3.LUT P1, RZ, R9, 0xff, RZ, 0xc0, !PT ;  /* 0x000000ff09ff7812 */ /* 0x000fe2000782c0ff */
[----:B------:R-:W-:Y:S01]  /*add0*/  IMAD.IADD R3, R8, 0x1, R3 ;  /* 0x0000000108037824 */ /* 0x000fe200078e0203 */
[----:B------:R-:W-:Y:S01]  /*ade0*/  IADD3 R16, P2, R16, UR22, RZ ;  /* 0x0000001610107c10 */ /* 0x000fe2000ff5e0ff */
[----:B------:R-:W-:Y:S01]  /*adf0*/  ULDC.64 UR6, c[0x0][0x650] ;  /* 0x0001940000067ab9 */ /* 0x000fe20000000a00 */
[----:B------:R-:W-:Y:S01]  /*ae00*/  BSSY B1, `(.L_x_301) ;  /* 0x000006c000017945 */ /* 0x000fe20003800000 */
[----:B------:R-:W-:Y:S01]  /*ae10*/  IMAD.MOV.U32 R13, RZ, RZ, -0x1 ;  /* 0xffffffffff0d7424 */ /* 0x000fe200078e00ff */
[----:B------:R-:W-:Y:S01]  /*ae20*/  ISETP.GT.U32.AND P0, PT, R3, 0x3, PT ;  /* 0x000000030300780c */ /* 0x000fe20003f04070 */
[----:B------:R-:W-:Y:S01]  /*ae30*/  IMAD.MOV.U32 R7, RZ, RZ, -0x1 ;  /* 0xffffffffff077424 */ /* 0x000fe200078e00ff */
[----:B------:R-:W-:Y:S01]  /*ae40*/  SHF.R.U32.HI R4, RZ, 0x2, R3 ;  /* 0x00000002ff047819 */ /* 0x000fe20000011603 */
[----:B------:R-:W-:Y:S01]  /*ae50*/  IMAD.MOV.U32 R6, RZ, RZ, -0x1 ;  /* 0xffffffffff067424 */ /* 0x000fe200078e00ff */
[----:B------:R-:W-:-:S02]  /*ae60*/  ISETP.LT.U32.AND P0, PT, R8, 0x4, P0 ;  /* 0x000000040800780c */ /* 0x000fc40000701070 */
[----:B------:R-:W-:Y:S01]  /*ae70*/  IADD3.X R17, R17, UR13, RZ, P2, !PT ;  /* 0x0000000d11117c10 */ /* 0x000fe200097fe4ff */
[----:B------:R-:W0:Y:S01]  /*ae80*/  @P1 S2R R10, SR_CgaCtaId ;  /* 0x00000000000a1919 */ /* 0x000e220000008800 */
[----:B------:R-:W-:Y:S02]  /*ae90*/  @P1 MOV R5, 0x400 ;  /* 0x0000040000051802 */ /* 0x000fe40000000f00 */
[----:B------:R-:W-:Y:S02]  /*aea0*/  ISETP.GE.U32.AND P2, PT, R16, UR6, PT ;  /* 0x0000000610007c0c */ /* 0x000fe4000bf46070 */
[----:B------:R-:W-:Y:S02]  /*aeb0*/  LOP3.LUT R4, R4, 0x1, RZ, 0xc0, !PT ;  /* 0x0000000104047812 */ /* 0x000fe400078ec0ff */
[----:B------:R-:W-:Y:S02]  /*aec0*/  LOP3.LUT R3, R3, 0x3, RZ, 0xc0, !PT ;  /* 0x0000000303037812 */ /* 0x000fe400078ec0ff */
[----:B------:R-:W-:-:S02]  /*aed0*/  PRMT R9, RZ, 0x7610, R9 ;  /* 0x00007610ff097816 */ /* 0x000fc40000000009 */
[----:B0-----:R-:W-:-:S04]  /*aee0*/  @P1 LEA R5, R10, R5, 0x18 ;  /* 0x000000050a051211 */ /* 0x001fc800078ec0ff */
[----:B------:R0:W-:Y:S01]  /*aef0*/  @P1 SYNCS.ARRIVE.TRANS64.A1T0 RZ, [R5+URZ+0x58], RZ ;  /* 0x000058ff05ff19a7 */ /* 0x0001e2000810003f */
[----:B------:R-:W-:-:S04]  /*af00*/  ISETP.NE.U32.AND P1, PT, R4, 0x1, PT ;  /* 0x000000010400780c */ /* 0x000fc80003f25070 */
[----:B------:R-:W-:Y:S02]  /*af10*/  ISETP.GT.U32.AND P1, PT, R8, 0x3, !P1 ;  /* 0x000000030800780c */ /* 0x000fe40004f24070 */
[----:B0-----:R-:W-:Y:S02]  /*af20*/  SEL R5, RZ, 0x1, !P0 ;  /* 0x00000001ff057807 */ /* 0x001fe40004000000 */
[----:B------:R-:W-:Y:S02]  /*af30*/  ISETP.GE.U32.AND.EX P0, PT, R17, UR7, PT, P2 ;  /* 0x0000000711007c0c */ /* 0x000fe4000bf06120 */
[----:B------:R-:W-:-:S04]  /*af40*/  SEL R4, RZ, 0x1, !P1 ;  /* 0x00000001ff047807 */ /* 0x000fc80004800000 */
[----:B------:R-:W-:Y:S02]  /*af50*/  LOP3.LUT R0, R4, R0, R5, 0x96, !PT ;  /* 0x0000000004007212 */ /* 0x000fe400078e9605 */
[----:B------:R-:W-:-:S05]  /*af60*/  PRMT R4, RZ, 0x7610, R4 ;  /* 0x00007610ff047816 */ /* 0x000fca0000000004 */
[----:B------:R-:W-:Y:S05]  /*af70*/  @P0 BRA `(.L_x_302) ;  /* 0x0000000400500947 */ /* 0x000fea0003800000 */
[----:B------:R-:W0:Y:S01]  /*af80*/  S2R R15, SR_CTAID.X ;  /* 0x00000000000f7919 */ /* 0x000e220000002500 */
[----:B------:R-:W-:Y:S01]  /*af90*/  ULDC.64 UR6, c[0x0][0x628] ;  /* 0x00018a0000067ab9 */ /* 0x000fe20000000a00 */
[----:B------:R-:W1:Y:S01]  /*afa0*/  LDC R20, c[0x0][0x144] ;  /* 0x00005100ff147b82 */ /* 0x000e620000000800 */
[----:B------:R-:W-:Y:S01]  /*afb0*/  ISETP.NE.U32.AND P0, PT, RZ, UR6, PT ;  /* 0x00000006ff007c0c */ /* 0x000fe2000bf05070 */
[----:B------:R-:W2:Y:S01]  /*afc0*/  S2R R13, SR_CTAID.Y ;  /* 0x00000000000d7919 */ /* 0x000ea20000002600 */
[----:B------:R-:W-:Y:S01]  /*afd0*/  ULDC UR8, c[0x0][0x630] ;  /* 0x00018c0000087ab9 */ /* 0x000fe20000000800 */
[----:B------:R-:W-:Y:S01]  /*afe0*/  ULDC UR9, c[0x0][0x150] ;  /* 0x0000540000097ab9 */ /* 0x000fe20000000800 */
[----:B------:R-:W-:Y:S01]  /*aff0*/  ISETP.NE.AND.EX P0, PT, RZ, UR7, PT, P0 ;  /* 0x00000007ff007c0c */ /* 0x000fe2000bf05300 */
[----:B------:R-:W-:Y:S02]  /*b000*/  IMAD.MOV.U32 R4, RZ, RZ, R16 ;  /* 0x000000ffff047224 */ /* 0x000fe400078e0010 */
[----:B------:R-:W-:Y:S01]  /*b010*/  IMAD.MOV.U32 R5, RZ, RZ, R17 ;  /* 0x000000ffff057224 */ /* 0x000fe200078e0011 */
[----:B0-----:R-:W-:-:S09]  /*b020*/  I2FP.F32.U32 R22, R15 ;  /* 0x0000000f00167245 */ /* 0x001fd20000201000 */
[----:B------:R-:W-:Y:S05]  /*b030*/  @!P0 BRA `(.L_x_303) ;  /* 0x0000000000288947 */ /* 0x000fea0003800000 */
[----:B------:R-:W-:Y:S02]  /*b040*/  ULDC UR5, c[0x0][0x634] ;  /* 0x00018d0000057ab9 */ /* 0x000fe40000000800 */
[----:B------:R-:W-:-:S05]  /*b050*/  IADD3 R5, P0, R16, UR5, RZ ;  /* 0x0000000510057c10 */ /* 0x000fca000ff1e0ff */
[----:B------:R-:W-:-:S04]  /*b060*/  IMAD.X R21, RZ, RZ, R17, P0 ;  /* 0x000000ffff157224 */ /* 0x000fc800000e0611 */
[----:B------:R-:W-:-:S04]  /*b070*/  IMAD.WIDE.U32 R6, R21, UR6, RZ ;  /* 0x0000000615067c25 */ /* 0x000fc8000f8e00ff */
[----:B------:R-:W-:-:S04]  /*b080*/  IMAD.WIDE.U32 R6, P0, R5, UR7, R6 ;  /* 0x0000000705067c25 */ /* 0x000fc8000f800006 */
[----:B------:R-:W-:-:S04]  /*b090*/  IMAD.WIDE.U32 R4, R5, UR6, RZ ;  /* 0x0000000605047c25 */ /* 0x000fc8000f8e00ff */
[----:B------:R-:W-:Y:S01]  /*b0a0*/  IMAD.MOV.U32 R4, RZ, RZ, R7 ;  /* 0x000000ffff047224 */ /* 0x000fe200078e0007 */
[----:B------:R-:W-:Y:S01]  /*b0b0*/  IADD3 RZ, P1, R5, R6, RZ ;  /* 0x0000000605ff7210 */ /* 0x000fe20007f3e0ff */
[----:B------:R-:W-:-:S04]  /*b0c0*/  IMAD.X R5, RZ, RZ, RZ, P0 ;  /* 0x000000ffff057224 */ /* 0x000fc800000e06ff */
[----:B------:R-:W-:-:S08]  /*b0d0*/  IMAD.WIDE.U32.X R4, R21, UR7, R4, P1 ;  /* 0x0000000715047c25 */ /* 0x000fd000088e0404 */
.L_x_303:
[----:B------:R-:W-:Y:S01]  /*b0e0*/  FMUL R22, R22, UR9 ;  /* 0x0000000916167c20 */ /* 0x000fe20008400000 */
[--C-:B------:R-:W-:Y:S01]  /*b0f0*/  SHF.R.U64 R14, R4, UR8, R5.reuse ;  /* 0x00000008040e7c19 */ /* 0x100fe20008001205 */
[----:B------:R-:W-:Y:S01]  /*b100*/  ULDC.64 UR6, c[0x0][0x620] ;  /* 0x0001880000067ab9 */ /* 0x000fe20000000a00 */
[----:B------:R-:W-:Y:S01]  /*b110*/  SHF.R.U32.HI R4, RZ, UR8, R5 ;  /* 0x00000008ff047c19 */ /* 0x000fe20008011605 */
[----:B------:R-:W-:Y:S01]  /*b120*/  ULDC.64 UR8, c[0x0][0x640] ;  /* 0x0001900000087ab9 */ /* 0x000fe20000000a00 */
[----:B------:R-:W-:Y:S01]  /*b130*/  IADD3 R5, P0, RZ, -R14, RZ ;  /* 0x8000000eff057210 */ /* 0x000fe20007f1e0ff */
[----:B------:R-:W0:Y:S01]  /*b140*/  F2I.U32.TRUNC.NTZ R22, R22 ;  /* 0x0000001600167305 */ /* 0x000e22000020f000 */
[----:B------:R-:W-:-:S03]  /*b150*/  ULDC UR5, c[0x0][0x618] ;  /* 0x0001860000057ab9 */ /* 0x000fc60000000800 */
[----:B------:R-:W-:Y:S01]  /*b160*/  IMAD.X R4, RZ, RZ, ~R4, P0 ;  /* 0x000000ffff047224 */ /* 0x000fe200000e0e04 */
[----:B------:R-:W-:-:S03]  /*b170*/  ISETP.NE.U32.AND P0, PT, RZ, UR8, PT ;  /* 0x00000008ff007c0c */ /* 0x000fc6000bf05070 */
[----:B------:R-:W-:Y:S01]  /*b180*/  IMAD R4, R4, UR6, RZ ;  /* 0x0000000604047c24 */ /* 0x000fe2000f8e02ff */
[----:B------:R-:W-:-:S03]  /*b190*/  ISETP.NE.AND.EX P0, PT, RZ, UR9, PT, P0 ;  /* 0x00000009ff007c0c */ /* 0x000fc6000bf05300 */
[C---:B------:R-:W-:Y:S02]  /*b1a0*/  IMAD R7, R5.reuse, UR7, R4 ;  /* 0x0000000705077c24 */ /* 0x040fe4000f8e0204 */
[----:B------:R-:W-:Y:S01]  /*b1b0*/  IMAD.WIDE.U32 R4, R5, UR6, R16 ;  /* 0x0000000605047c25 */ /* 0x000fe2000f8e0010 */
[----:B------:R-:W-:-:S03]  /*b1c0*/  ULDC UR6, c[0x0][0x154] ;  /* 0x0000550000067ab9 */ /* 0x000fc60000000800 */
[----:B0-----:R-:W-:Y:S02]  /*b1d0*/  IMAD.MOV R6, RZ, RZ, -R22 ;  /* 0x000000ffff067224 */ /* 0x001fe400078e0a16 */
[----:B------:R-:W-:Y:S02]  /*b1e0*/  IMAD.IADD R5, R5, 0x1, R7 ;  /* 0x0000000105057824 */ /* 0x000fe400078e0207 */
[----:B-1----:R-:W-:Y:S01]  /*b1f0*/  IMAD R15, R20, R6, R15 ;  /* 0x00000006140f7224 */ /* 0x002fe200078e020f */
[----:B--2---:R-:W-:Y:S01]  /*b200*/  I2FP.F32.U32 R6, R13 ;  /* 0x0000000d00067245 */ /* 0x004fe20000201000 */
[----:B------:R-:W0:Y:S01]  /*b210*/  LDC R20, c[0x0][0x148] ;  /* 0x00005200ff147b82 */ /* 0x000e220000000800 */
[--C-:B------:R-:W-:Y:S02]  /*b220*/  SHF.R.U64 R21, R4, UR5, R5.reuse ;  /* 0x0000000504157c19 */ /* 0x100fe40008001205 */
[----:B------:R-:W-:Y:S01]  /*b230*/  SHF.R.U32.HI R4, RZ, UR5, R5 ;  /* 0x00000005ff047c19 */ /* 0x000fe20008011605 */
[----:B------:R-:W-:Y:S01]  /*b240*/  FMUL R6, R6, UR6 ;  /* 0x0000000606067c20 */ /* 0x000fe20008400000 */
[----:B------:R-:W-:-:S02]  /*b250*/  ULDC UR5, c[0x0][0x608] ;  /* 0x0001820000057ab9 */ /* 0x000fc40000000800 */
[--C-:B------:R-:W-:Y:S01]  /*b260*/  SHF.R.U64 R23, R21, UR5, R4.reuse ;  /* 0x0000000515177c19 */ /* 0x100fe20008001204 */
[----:B------:R1:W2:Y:S01]  /*b270*/  F2I.U32.TRUNC.NTZ R24, R6 ;  /* 0x0000000600187305 */ /* 0x0002a2000020f000 */
[----:B------:R-:W-:Y:S01]  /*b280*/  SHF.R.U32.HI R4, RZ, UR5, R4 ;  /* 0x00000005ff047c19 */ /* 0x000fe20008011604 */
[----:B------:R-:W-:-:S03]  /*b290*/  ULDC UR5, c[0x0][0x658] ;  /* 0x0001960000057ab9 */ /* 0x000fc60000000800 */
[--C-:B------:R-:W-:Y:S02]  /*b2a0*/  SHF.R.U64 R22, R23, UR5, R4.reuse ;  /* 0x0000000517167c19 */ /* 0x100fe40008001204 */
[----:B------:R-:W-:-:S03]  /*b2b0*/  SHF.R.U32.HI R25, RZ, UR5, R4 ;  /* 0x00000005ff197c19 */ /* 0x000fc60008011604 */
[----:B------:R-:W-:Y:S02]  /*b2c0*/  IMAD.MOV.U32 R4, RZ, RZ, R22 ;  /* 0x000000ffff047224 */ /* 0x000fe400078e0016 */
[----:B------:R-:W-:Y:S01]  /*b2d0*/  IMAD.MOV.U32 R5, RZ, RZ, R25 ;  /* 0x000000ffff057224 */ /* 0x000fe200078e0019 */
[----:B-1----:R-:W-:Y:S06]  /*b2e0*/  @!P0 BRA `(.L_x_304) ;  /* 0x0000000000288947 */ /* 0x002fec0003800000 */
        /* <DEDUP_REMOVED lines=10> */
.L_x_304:
[----:B------:R-:W-:Y:S01]  /*b390*/  ISETP.NE.AND P0, PT, R2, 0x1, PT ;  /* 0x000000010200780c */ /* 0x000fe20003f05270 */
[----:B------:R-:W-:Y:S01]  /*b3a0*/  ULDC UR5, c[0x0][0x648] ;  /* 0x0001920000057ab9 */ /* 0x000fe20000000800 */
[----:B------:R-:W-:Y:S01]  /*b3b0*/  LOP3.LUT R23, R23, UR17, RZ, 0xc0, !PT ;  /* 0x0000001117177c12 */ /* 0x000fe2000f8ec0ff */
[----:B--2---:R-:W-:Y:S01]  /*b3c0*/  IMAD.MOV R24, RZ, RZ, -R24 ;  /* 0x000000ffff187224 */ /* 0x004fe200078e0a18 */
[----:B------:R-:W-:Y:S01]  /*b3d0*/  SHF.R.U64 R4, R4, UR5, R5 ;  /* 0x0000000504047c19 */ /* 0x000fe20008001205 */
[----:B------:R-:W-:Y:S01]  /*b3e0*/  ULDC UR5, c[0x0][0x638] ;  /* 0x00018e0000057ab9 */ /* 0x000fe20000000800 */
[----:B------:R-:W-:Y:S01]  /*b3f0*/  LOP3.LUT R21, R21, UR4, RZ, 0xc0, !PT ;  /* 0x0000000415157c12 */ /* 0x000fe2000f8ec0ff */
[----:B------:R-:W-:Y:S01]  /*b400*/  ULDC UR6, c[0x0][0x610] ;  /* 0x0001840000067ab9 */ /* 0x000fe20000000800 */
[----:B------:R-:W-:Y:S02]  /*b410*/  IMAD.MOV.U32 R6, RZ, RZ, R14 ;  /* 0x000000ffff067224 */ /* 0x000fe400078e000e */
[----:B------:R-:W-:-:S02]  /*b420*/  IMAD.MOV R5, RZ, RZ, -R4 ;  /* 0x000000ffff057224 */ /* 0x000fc400078e0a04 */
[----:B------:R-:W-:Y:S02]  /*b430*/  IMAD R4, R4, UR18, R23 ;  /* 0x0000001204047c24 */ /* 0x000fe4000f8e0217 */
[----:B0-----:R-:W-:Y:S02]  /*b440*/  @P0 IMAD R15, R20, R24, R13 ;  /* 0x00000018140f0224 */ /* 0x001fe400078e020d */
[----:B------:R-:W-:Y:S01]  /*b450*/  IMAD R22, R5, UR5, R22 ;  /* 0x0000000505167c24 */ /* 0x000fe2000f8e0216 */
[----:B------:R-:W-:Y:S01]  /*b460*/  ULDC UR5, c[0x0][0x600] ;  /* 0x0001800000057ab9 */ /* 0x000fe20000000800 */
[----:B------:R-:W-:Y:S02]  /*b470*/  IMAD R15, R4, UR6, R15 ;  /* 0x00000006040f7c24 */ /* 0x000fe4000f8e020f */
[----:B------:R-:W-:Y:S02]  /*b480*/  IMAD R22, R22, UR5, R21 ;  /* 0x0000000516167c24 */ /* 0x000fe4000f8e0215 */
[----:B------:R-:W-:-:S03]  /*b490*/  IMAD.MOV.U32 R4, RZ, RZ, 0x1 ;  /* 0x00000001ff047424 */ /* 0x000fc600078e00ff */
[----:B------:R-:W-:Y:S02]  /*b4a0*/  SEL R7, R22, R15, !P0 ;  /* 0x0000000f16077207 */ /* 0x000fe40004000000 */
[----:B------:R-:W-:-:S07]  /*b4b0*/  SEL R13, R15, R22, !P0 ;  /* 0x000000160f0d7207 */ /* 0x000fce0004000000 */
.L_x_302:
[----:B------:R-:W-:Y:S05]  /*b4c0*/  BSYNC B1 ;  /* 0x0000000000017941 */ /* 0x000fea0003800000 */
.L_x_301:
[----:B------:R-:W-:-:S13]  /*b4d0*/  LOP3.LUT P0, RZ, R4, 0xff, RZ, 0xc0, !PT ;  /* 0x000000ff04ff7812 */ /* 0x000fda000780c0ff */
[----:B------:R-:W-:Y:S05]  /*b4e0*/  @P0 BRA `(.L_x_305) ;  /* 0xfffffff400340947 */ /* 0x000fea000383ffff */
[----:B------:R-:W-:Y:S05]  /*b4f0*/  BSYNC B0 ;  /* 0x0000000000007941 */ /* 0x000fea0003800000 */
.L_x_294:
[----:B------:R-:W-:-:S03]  /*b500*/  UMOV UR5, 0xffffffff ;  /* 0xffffffff00057882 */ /* 0x000fc60000000000 */
[----:B------:R-:W-:Y:S05]  /*b510*/  BRA.DIV UR5, `(.L_x_306) ;  /* 0x0000000605147947 */ /* 0x000fea000b800000 */
[----:B------:R-:W-:-:S13]  /*b520*/  ELECT P6, URZ, PT ;  /* 0x00000000003f782f */ /* 0x000fda00038c0000 */
.L_x_320:
[----:B------:R-:W-:Y:S04]  /*b530*/  BSSY B0, `(.L_x_307) ;  /* 0x000002b000007945 */ /* 0x000fe80003800000 */
[----:B------:R-:W-:Y:S05]  /*b540*/  @!P6 BRA `(.L_x_308) ;  /* 0x0000000000a4e947 */ /* 0x000fea0003800000 */
[----:B------:R-:W-:-:S04]  /*b550*/  LOP3.LUT R19, R19, 0x2, RZ, 0xfc, !PT ;  /* 0x0000000213137812 */ /* 0x000fc800078efcff */
[----:B------:R-:W-:-:S13]  /*b560*/  ISETP.NE.AND P0, PT, R19, 0x3, PT ;  /* 0x000000031300780c */ /* 0x000fda0003f05270 */
[----:B------:R-:W-:Y:S05]  /*b570*/  @!P0 BRA `(.L_x_309) ;  /* 0x0000000000048947 */ /* 0x000fea0003800000 */
[----:B------:R-:W-:Y:S01]  /*b580*/  BPT.TRAP 0x1 ;  /* 0x000000040000795c */ /* 0x000fe20000300000 */
.L_x_309:
[----:B------:R-:W0:Y:S01]  /*b590*/  S2R R5, SR_CgaCtaId ;  /* 0x0000000000057919 */ /* 0x000e220000008800 */
[----:B------:R-:W-:Y:S02]  /*b5a0*/  MOV R2, 0x400 ;  /* 0x0000040000027802 */ /* 0x000fe40000000f00 */
[----:B------:R-:W-:Y:S02]  /*b5b0*/  SHF.L.U32 R4, R0, 0x1f, RZ ;  /* 0x0000001f00047819 */ /* 0x000fe400000006ff */
[----:B0-----:R-:W-:-:S05]  /*b5c0*/  LEA R2, R5, R2, 0x18 ;  /* 0x0000000205027211 */ /* 0x001fca00078ec0ff */
[----:B------:R-:W-:-:S04]  /*b5d0*/  VIADD R2, R2, 0x20 ;  /* 0x0000002002027836 */ /* 0x000fc80000000000 */
[C---:B------:R-:W-:Y:S02]  /*b5e0*/  IMAD R7, R3.reuse, 0x8, R2 ;  /* 0x0000000803077824 */ /* 0x040fe400078e0202 */
[----:B------:R-:W-:Y:S02]  /*b5f0*/  VIADD R3, R3, 0x1 ;  /* 0x0000000103037836 */ /* 0x000fe40000000000 */
[----:B------:R-:W0:Y:S03]  /*b600*/  SYNCS.PHASECHK.TRANS64.TRYWAIT P0, [R7+URZ], R4 ;  /* 0x00000004070075a7 */ /* 0x000e26000800017f */
[----:B------:R-:W-:-:S04]  /*b610*/  ISETP.NE.AND P1, PT, R3, 0x4, PT ;  /* 0x000000040300780c */ /* 0x000fc80003f25270 */
[----:B------:R-:W-:Y:S02]  /*b620*/  SEL R5, RZ, 0x1, P1 ;  /* 0x00000001ff057807 */ /* 0x000fe40000800000 */
[----:B------:R-:W-:Y:S02]  /*b630*/  SEL R3, R3, RZ, P1 ;  /* 0x000000ff03037207 */ /* 0x000fe40000800000 */
[----:B------:R-:W-:-:S03]  /*b640*/  LOP3.LUT R6, R0, R5, RZ, 0x3c, !PT ;  /* 0x0000000500067212 */ /* 0x000fc600078e3cff */
[----:B------:R-:W-:Y:S01]  /*b650*/  IMAD R8, R3, 0x8, R2 ;  /* 0x0000000803087824 */ /* 0x000fe200078e0202 */
[----:B------:R-:W-:Y:S01]  /*b660*/  SHF.L.U32 R5, R6, 0x1f, RZ ;  /* 0x0000001f06057819 */ /* 0x000fe200000006ff */
[----:B0-----:R-:W-:Y:S06]  /*b670*/  @!P0 BRA `(.L_x_310) ;  /* 0x0000000000dc8947 */ /* 0x001fec0003800000 */
.L_x_321:
[----:B------:R-:W1:Y:S01]  /*b680*/  SYNCS.PHASECHK.TRANS64.TRYWAIT P0, [R8+URZ], R5 ;  /* 0x00000005080075a7 */ /* 0x000e62000800017f */
[----:B------:R-:W-:-:S05]  /*b690*/  VIADD R0, R3, 0x1 ;  /* 0x0000000103007836 */ /* 0x000fca0000000000 */
[----:B------:R-:W-:-:S04]  /*b6a0*/  ISETP.NE.AND P1, PT, R0, 0x4, PT ;  /* 0x000000040000780c */ /* 0x000fc80003f25270 */
[----:B------:R-:W-:Y:S02]  /*b6b0*/  SEL R3, RZ, 0x1, P1 ;  /* 0x00000001ff037807 */ /* 0x000fe40000800000 */
[----:B0-----:R-:W-:Y:S02]  /*b6c0*/  SEL R7, R0, RZ, P1 ;  /* 0x000000ff00077207 */ /* 0x001fe40000800000 */
[----:B------:R-:W-:-:S03]  /*b6d0*/  LOP3.LUT R9, R6, R3, RZ, 0x3c, !PT ;  /* 0x0000000306097212 */ /* 0x000fc600078e3cff */
[----:B------:R-:W-:Y:S01]  /*b6e0*/  IMAD R11, R7, 0x8, R2 ;  /* 0x00000008070b7824 */ /* 0x000fe200078e0202 */
[----:B------:R-:W-:Y:S01]  /*b6f0*/  SHF.L.U32 R6, R9, 0x1f, RZ ;  /* 0x0000001f09067819 */ /* 0x000fe200000006ff */
[----:B-1----:R-:W-:Y:S06]  /*b700*/  @!P0 BRA `(.L_x_311) ;  /* 0x0000000000cc8947 */ /* 0x002fec0003800000 */
.L_x_322:
[----:B------:R-:W1:Y:S01]  /*b710*/  SYNCS.PHASECHK.TRANS64.TRYWAIT P0, [R11+URZ], R6 ;  /* 0x000000060b0075a7 */ /* 0x000e62000800017f */
[----:B------:R-:W-:-:S05]  /*b720*/  VIADD R0, R7, 0x1 ;  /* 0x0000000107007836 */ /* 0x000fca0000000000 */
[----:B------:R-:W-:-:S04]  /*b730*/  ISETP.NE.AND P1, PT, R0, 0x4, PT ;  /* 0x000000040000780c */ /* 0x000fc80003f25270 */
[----:B------:R-:W-:Y:S02]  /*b740*/  SEL R4, RZ, 0x1, P1 ;  /* 0x00000001ff047807 */ /* 0x000fe40000800000 */
[----:B------:R-:W-:Y:S02]  /*b750*/  SEL R3, R0, RZ, P1 ;  /* 0x000000ff00037207 */ /* 0x000fe40000800000 */
[----:B------:R-:W-:Y:S01]  /*b760*/  LOP3.LUT R0, R9, R4, RZ, 0x3c, !PT ;  /* 0x0000000409007212 */ /* 0x000fe200078e3cff */
[----:B-1----:R-:W-:Y:S06]  /*b770*/  @!P0 BRA `(.L_x_312) ;  /* 0x0000000000c48947 */ /* 0x002fec0003800000 */
.L_x_323:
[----:B------:R-:W-:Y:S01]  /*b780*/  IMAD R3, R3, 0x8, R2 ;  /* 0x0000000803037824 */ /* 0x000fe200078e0202 */
[----:B------:R-:W-:-:S07]  /*b790*/  SHF.L.U32 R0, R0, 0x1f, RZ ;  /* 0x0000001f00007819 */ /* 0x000fce00000006ff */
.L_x_313:
[----:B--2---:R2:W3:Y:S02]  /*b7a0*/  SYNCS.PHASECHK.TRANS64.TRYWAIT P0, [R3+URZ], R0 ;  /* 0x00000000030075a7 */ /* 0x0044e4000800017f */
[----:B---3--:R-:W-:Y:S05]  /*b7b0*/  @!P0 NANOSLEEP.SYNCS 0x989680 ;  /* 0x009896800000895d */ /* 0x008fea0003900000 */
[----:B------:R-:W3:Y:S02]  /*b7c0*/  @!P0 SYNCS.PHASECHK.TRANS64 P0, [R3+URZ], R0 ;  /* 0x00000000030085a7 */ /* 0x000ee4000800007f */
[----:B---3--:R-:W-:Y:S05]  /*b7d0*/  @!P0 BRA `(.L_x_313) ;  /* 0xfffffffc00f08947 */ /* 0x008fea000383ffff */
.L_x_308:
[----:B------:R-:W-:Y:S05]  /*b7e0*/  BSYNC B0 ;  /* 0x0000000000007941 */ /* 0x000fea0003800000 */
.L_x_307:
[----:B------:R-:W-:Y:S05]  /*b7f0*/  EXIT ;  /* 0x000000000000794d */ /* 0x000fea0003800000 */
.L_x_21:
[----:B---3--:R3:W4:Y:S02]  /*b800*/  SYNCS.PHASECHK.TRANS64.TRYWAIT P1, [R3+URZ], R0 ;  /* 0x00000000030075a7 */ /* 0x008724000802017f */
[----:B----4-:R-:W-:Y:S05]  /*b810*/  @!P1 NANOSLEEP.SYNCS 0x989680 ;  /* 0x009896800000995d */ /* 0x010fea0003900000 */
[----:B------:R-:W4:Y:S02]  /*b820*/  @!P1 SYNCS.PHASECHK.TRANS64 P1, [R3+URZ], R0 ;  /* 0x00000000030095a7 */ /* 0x000f24000802007f */
[----:B----4-:R-:W-:Y:S05]  /*b830*/  @!P1 BRA `(.L_x_21) ;  /* 0xfffffffc00f09947 */ /* 0x010fea000383ffff */
[----:B------:R-:W-:Y:S05]  /*b840*/  BRA `(.L_x_20) ;  /* 0xffffff5c00187947 */ /* 0x000fea000383ffff */
.L_x_26:
[----:B-1----:R1:W2:Y:S02]  /*b850*/  SYNCS.PHASECHK.TRANS64.TRYWAIT P1, [R5+URZ], R4 ;  /* 0x00000004050075a7 */ /* 0x0022a4000802017f */
[----:B--2---:R-:W-:Y:S05]  /*b860*/  @!P1 NANOSLEEP.SYNCS 0x989680 ;  /* 0x009896800000995d */ /* 0x004fea0003900000 */
[----:B------:R-:W2:Y:S02]  /*b870*/  @!P1 SYNCS.PHASECHK.TRANS64 P1, [R5+URZ], R4 ;  /* 0x00000004050095a7 */ /* 0x000ea4000802007f */
[----:B--2---:R-:W-:Y:S05]  /*b880*/  @!P1 BRA `(.L_x_26) ;  /* 0xfffffffc00f09947 */ /* 0x004fea000383ffff */
[----:B------:R-:W-:Y:S05]  /*b890*/  BRA `(.L_x_25) ;  /* 0xffffff6000147947 */ /* 0x000fea000383ffff */
.L_x_295:
[----:B------:R-:W-:Y:S01]  /*b8a0*/  BSSY B1, `(.L_x_314) ;  /* 0x0000006000017945 */ /* 0x000fe20003800000 */
[----:B------:R-:W-:-:S07]  /*b8b0*/  IMAD.MOV.U32 R15, RZ, RZ, -0x1 ;  /* 0xffffffffff0f7424 */ /* 0x000fce00078e00ff */
[----:B------:R-:W-:Y:S05]  /*b8c0*/  WARPSYNC.COLLECTIVE R15, `(.L_x_315) ;  /* 0x000000000f0c7348 */ /* 0x000fea0003c00000 */
[----:B------:R-:W-:Y:S02]  /*b8d0*/  ELECT P6, UR62, PT ;  /* 0x00000000003e782f */ /* 0x000fe400038c0000 */
[----:B------:R-:W-:Y:S01]  /*b8e0*/  MOV R14, UR62 ;  /* 0x0000003e000e7c02 */ /* 0x000fe20008000f00 */
[----:B------:R-:W-:Y:S10]  /*b8f0*/  ENDCOLLECTIVE ;  /* 0x000000000000791b */ /* 0x000ff40003800000 */
.L_x_315:
[----:B------:R-:W-:Y:S05]  /*b900*/  BSYNC B1 ;  /* 0x0000000000017941 */ /* 0x000fea0003800000 */
.L_x_314:
[----:B------:R-:W-:Y:S05]  /*b910*/  BRA `(.L_x_316) ;  /* 0xfffffff000347947 */ /* 0x000fea000383ffff */
.L_x_298:
[----:B0-----:R0:W1:Y:S02]  /*b920*/  SYNCS.PHASECHK.TRANS64.TRYWAIT P0, [R22+URZ+0x20], R13 ;  /* 0x0000200d160075a7 */ /* 0x001064000800017f */
[----:B-1----:R-:W-:Y:S05]  /*b930*/  @!P0 NANOSLEEP.SYNCS 0x989680 ;  /* 0x009896800000895d */ /* 0x002fea0003900000 */
[----:B------:R-:W1:Y:S02]  /*b940*/  @!P0 SYNCS.PHASECHK.TRANS64 P0, [R22+URZ+0x20], R13 ;  /* 0x0000200d160085a7 */ /* 0x000e64000800007f */
[----:B-1----:R-:W-:Y:S05]  /*b950*/  @!P0 BRA `(.L_x_298) ;  /* 0xfffffffc00f08947 */ /* 0x002fea000383ffff */
[----:B------:R-:W-:Y:S05]  /*b960*/  BRA `(.L_x_317) ;  /* 0xfffffff000747947 */ /* 0x000fea000383ffff */
.L_x_306:
[----:B------:R-:W-:Y:S01]  /*b970*/  BSSY B0, `(.L_x_318) ;  /* 0x0000006000007945 */ /* 0x000fe20003800000 */
[----:B------:R-:W-:-:S07]  /*b980*/  IMAD.MOV.U32 R15, RZ, RZ, -0x1 ;  /* 0xffffffffff0f7424 */ /* 0x000fce00078e00ff */
[----:B------:R-:W-:Y:S05]  /*b990*/  WARPSYNC.COLLECTIVE R15, `(.L_x_319) ;  /* 0x000000000f0c7348 */ /* 0x000fea0003c00000 */
[----:B------:R-:W-:Y:S02]  /*b9a0*/  ELECT P6, UR62, PT ;  /* 0x00000000003e782f */ /* 0x000fe400038c0000 */
[----:B------:R-:W-:Y:S01]  /*b9b0*/  MOV R14, UR62 ;  /* 0x0000003e000e7c02 */ /* 0x000fe20008000f00 */
[----:B------:R-:W-:Y:S10]  /*b9c0*/  ENDCOLLECTIVE ;  /* 0x000000000000791b */ /* 0x000ff40003800000 */
.L_x_319:
[----:B------:R-:W-:Y:S05]  /*b9d0*/  BSYNC B0 ;  /* 0x0000000000007941 */ /* 0x000fea0003800000 */
.L_x_318:
[----:B------:R-:W-:Y:S05]  /*b9e0*/  BRA `(.L_x_320) ;  /* 0xfffffff800d07947 */ /* 0x000fea000383ffff */
.L_x_310:
[----:B0-----:R0:W1:Y:S02]  /*b9f0*/  SYNCS.PHASECHK.TRANS64.TRYWAIT P0, [R7+URZ], R4 ;  /* 0x00000004070075a7 */ /* 0x001064000800017f */
[----:B-1----:R-:W-:Y:S05]  /*ba00*/  @!P0 NANOSLEEP.SYNCS 0x989680 ;  /* 0x009896800000895d */ /* 0x002fea0003900000 */
[----:B------:R-:W1:Y:S02]  /*ba10*/  @!P0 SYNCS.PHASECHK.TRANS64 P0, [R7+URZ], R4 ;  /* 0x00000004070085a7 */ /* 0x000e64000800007f */
[----:B-1----:R-:W-:Y:S05]  /*ba20*/  @!P0 BRA `(.L_x_310) ;  /* 0xfffffffc00f08947 */ /* 0x002fea000383ffff */
[----:B------:R-:W-:Y:S05]  /*ba30*/  BRA `(.L_x_321) ;  /* 0xfffffffc00107947 */ /* 0x000fea000383ffff */
.L_x_311:
[----:B0-----:R0:W1:Y:S02]  /*ba40*/  SYNCS.PHASECHK.TRANS64.TRYWAIT P0, [R8+URZ], R5 ;  /* 0x00000005080075a7 */ /* 0x001064000800017f */
[----:B-1----:R-:W-:Y:S05]  /*ba50*/  @!P0 NANOSLEEP.SYNCS 0x989680 ;  /* 0x009896800000895d */ /* 0x002fea0003900000 */
[----:B------:R-:W1:Y:S02]  /*ba60*/  @!P0 SYNCS.PHASECHK.TRANS64 P0, [R8+URZ], R5 ;  /* 0x00000005080085a7 */ /* 0x000e64000800007f */
[----:B-1----:R-:W-:Y:S05]  /*ba70*/  @!P0 BRA `(.L_x_311) ;  /* 0xfffffffc00f08947 */ /* 0x002fea000383ffff */
[----:B------:R-:W-:Y:S05]  /*ba80*/  BRA `(.L_x_322) ;  /* 0xfffffffc00207947 */ /* 0x000fea000383ffff */
.L_x_312:
[----:B-1----:R1:W2:Y:S02]  /*ba90*/  SYNCS.PHASECHK.TRANS64.TRYWAIT P0, [R11+URZ], R6 ;  /* 0x000000060b0075a7 */ /* 0x0022a4000800017f */
[----:B--2---:R-:W-:Y:S05]  /*baa0*/  @!P0 NANOSLEEP.SYNCS 0x989680 ;  /* 0x009896800000895d */ /* 0x004fea0003900000 */
[----:B------:R-:W2:Y:S02]  /*bab0*/  @!P0 SYNCS.PHASECHK.TRANS64 P0, [R11+URZ], R6 ;  /* 0x000000060b0085a7 */ /* 0x000ea4000800007f */
[----:B--2---:R-:W-:Y:S05]  /*bac0*/  @!P0 BRA `(.L_x_312) ;  /* 0xfffffffc00f08947 */ /* 0x004fea000383ffff */
[----:B------:R-:W-:Y:S05]  /*bad0*/  BRA `(.L_x_323) ;  /* 0xfffffffc00287947 */ /* 0x000fea000383ffff */
.L_x_324:
[----:B------:R-:W-:-:S00]  /*bae0*/  BRA `(.L_x_324) ;  /* 0xfffffffc00fc7947 */ /* 0x000fc0000383ffff */
[----:B------:R-:W-:-:S00]  /*baf0*/  NOP ;  /* 0x0000000000007918 */ /* 0x000fc00000000000 */
        /* <DEDUP_REMOVED lines=8> */
.L_x_325:


//--------------------- .nv.global.init           --------------------------
	.section	.nv.global.init,"aw",@progbits
.nv.global.init:
	.type		$str$22,@object
	.size		$str$22,($str$23 - $str$22)
$str$22:
        /*0000*/ 	.byte	0x6b, 0x5f, 0x74, 0x69, 0x6c, 0x65, 0x5f, 0x63, 0x6f, 0x75, 0x6e, 0x74, 0x20, 0x3e, 0x3d, 0x20
        /*0010*/ 	.byte	0x31, 0x00
	.type		$str$23,@object
	.size		$str$23,(__unnamed_1 - $str$23)
$str$23:
        /*0012*/ 	.byte	0x2f, 0x74, 0x6d, 0x70, 0x2f, 0x63, 0x75, 0x74, 0x6c, 0x61, 0x73, 0x73, 0x5f, 0x73, 0x77, 0x65
        /*0022*/ 	.byte	0x65, 0x70, 0x5f, 0x73, 0x72, 0x63, 0x2f, 0x69, 0x6e, 0x63, 0x6c, 0x75, 0x64, 0x65, 0x2f, 0x63
        /*0032*/ 	.byte	0x75, 0x74, 0x6c, 0x61, 0x73, 0x73, 0x2f, 0x67, 0x65, 0x6d, 0x6d, 0x2f, 0x63, 0x6f, 0x6c, 0x6c
        /*0042*/ 	.byte	0x65, 0x63, 0x74, 0x69, 0x76, 0x65, 0x2f, 0x73, 0x6d, 0x39, 0x30, 0x5f, 0x6d, 0x6d, 0x61, 0x5f
        /*0052*/ 	.byte	0x74, 0x6d, 0x61, 0x5f, 0x67, 0x6d, 0x6d, 0x61, 0x5f, 0x73, 0x73, 0x5f, 0x77, 0x61, 0x72, 0x70
        /*0062*/ 	.byte	0x73, 0x70, 0x65, 0x63, 0x69, 0x61, 0x6c, 0x69, 0x7a, 0x65, 0x64, 0x2e, 0x68, 0x70, 0x70, 0x00
	.type		__unnamed_1,@object
	.size		__unnamed_1,(.L_0 - __unnamed_1)
__unnamed_1:
        /*0072*/ 	.byte	0x76, 0x6f, 0x69, 0x64, 0x20, 0x63, 0x75, 0x74, 0x6c, 0x61, 0x73, 0x73, 0x3a, 0x3a, 0x67, 0x65
        /* <DEDUP_REMOVED lines=177> */
        /*0b92*/ 	.byte	0x69, 0x64, 0x65, 0x6e, 0x74, 0x69, 0x74, 0x79, 0x5d, 0x00
.L_0:


//--------------------- .nv.shared._ZN7cutlass13device_kernelINS_4gemm6kernel13GemmUniversalIN4cute5tupleIJiiiiEEENS1_10collective13CollectiveMmaINS1_34MainloopSm90TmaGmmaWarpSpecializedILi4ENS5_IJNS4_1CILi1EEENSA_ILi8EEESB_EEENS1_35KernelTmaWarpSpecializedCooperativeEEENS5_IJNSA_ILi128EEENSA_ILi256EEENSA_ILi32EEEEEENS_10tfloat32_tENS5_IJlSB_lEEESK_SL_NS4_8TiledMMAINS4_8MMA_AtomIJNS4_4SM904GMMA30MMA_64x256x8_F32TF32TF32_SS_TNILNSP_7ScaleInE1ELSR_1EEEEEENS4_6LayoutINS5_IJNSA_ILi2EEESB_SB_EEENS5_IJSB_NSA_ILi0EEESX_EEEEENS5_IJNS4_10UnderscoreES10_S10_EEEEENS4_23SM90_TMA_LOAD_MULTICASTENS4_14ComposedLayoutINS4_7SwizzleILi3ELi4ELi3EEENS4_18smem_ptr_flag_bitsILi32EEENSU_INS5_IJSC_SI_EEENS5_IJSI_SB_EEEEEEEvNS4_8identityENS4_13SM90_TMA_LOADES1C_vS1D_EENS_8epilogue10collective6detail29Sm90TmaWarpSpecializedAdapterINS1H_15DefaultEpilogueISK_SL_SL_NS1G_6thread17LinearCombinationISK_Li1EffLNS1L_9ScaleType4KindE0ELNS_15FloatRoundStyleE2ESK_EENS1_15EpilogueDefaultEEEEEvvEEEEvNT_6ParamsE --------------------------
	.section	.nv.shared._ZN7cutlass13device_kernelINS_4gemm6kernel13GemmUniversalIN4cute5tupleIJiiiiEEENS1_10collective13CollectiveMmaINS1_34MainloopSm90TmaGmmaWarpSpecializedILi4ENS5_IJNS4_1CILi1EEENSA_ILi8EEESB_EEENS1_35KernelTmaWarpSpecializedCooperativeEEENS5_IJNSA_ILi128EEENSA_ILi256EEENSA_ILi32EEEEEENS_10tfloat32_tENS5_IJlSB_lEEESK_SL_NS4_8TiledMMAINS4_8MMA_AtomIJNS4_4SM904GMMA30MMA_64x256x8_F32TF32TF32_SS_TNILNSP_7ScaleInE1ELSR_1EEEEEENS4_6LayoutINS5_IJNSA_ILi2EEESB_SB_EEENS5_IJSB_NSA_ILi0EEESX_EEEEENS5_IJNS4_10UnderscoreES10_S10_EEEEENS4_23SM90_TMA_LOAD_MULTICASTENS4_14ComposedLayoutINS4_7SwizzleILi3ELi4ELi3EEENS4_18smem_ptr_flag_bitsILi32EEENSU_INS5_IJSC_SI_EEENS5_IJSI_SB_EEEEEEEvNS4_8identityENS4_13SM90_TMA_LOADES1C_vS1D_EENS_8epilogue10collective6detail29Sm90TmaWarpSpecializedAdapterINS1H_15DefaultEpilogueISK_SL_SL_NS1G_6thread17LinearCombinationISK_Li1EffLNS1L_9ScaleType4KindE0ELNS_15FloatRoundStyleE2ESK_EENS1_15EpilogueDefaultEEEEEvvEEEEvNT_6ParamsE,"aw",@nobits
	.sectionflags	@""
	.align	16
	.zero		1024


//--------------------- .nv.shared.reserved.0     --------------------------
	.section	.nv.shared.reserved.0,"aw",@nobits
	.weak		__nv_reservedSMEM_offset_0_alias
	.size		__nv_reservedSMEM_offset_0_alias, 0, 0
	.other		__nv_reservedSMEM_offset_0_alias,@"STO_CUDA_RESERVED_SHARED STV_DEFAULT"
__nv_reservedSMEM_offset_0_alias:
	.zero		0


//--------------------- .nv.global                --------------------------
	.section	.nv.global,"aw",@nobits
.nv.global:
	.type		_ZN40_INTERNAL_c2c5708b_4_k_cu_4141ae15_197624cute1_E,@object
	.size		_ZN40_INTERNAL_c2c5708b_4_k_cu_4141ae15_197624cute1_E,(_ZN40_INTERNAL_c2c5708b_4_k_cu_4141ae15_197624cuda3std3__45__cpo6cbeginE - _ZN40_INTERNAL_c2c5708b_4_k_cu_4141ae15_197624cute1_E)
_ZN40_INTERNAL_c2c5708b_4_k_cu_4141ae15_197624cute1_E:
	.zero		1
	.type		_ZN40_INTERNAL_c2c5708b_4_k_cu_4141ae15_197624cuda3std3__45__cpo6cbeginE,@object
	.size		_ZN40_INTERNAL_c2c5708b_4_k_cu_4141ae15_197624cuda3std3__45__cpo6cbeginE,(_ZN40_INTERNAL_c2c5708b_4_k_cu_4141ae15_197624cuda3std3__48in_placeE - _ZN40_INTERNAL_c2c5708b_4_k_cu_4141ae15_197624cuda3std3__45__cpo6cbeginE)
_ZN40_INTERNAL_c2c5708b_4_k_cu_4141ae15_197624cuda3std3__45__cpo6cbeginE:
	.zero		1
	.type		_ZN40_INTERNAL_c2c5708b_4_k_cu_4141ae15_197624cuda3std3__48in_placeE,@object
	.size		_ZN40_INTERNAL_c2c5708b_4_k_cu_4141ae15_197624cuda3std3__48in_placeE,(_ZN40_INTERNAL_c2c5708b_4_k_cu_4141ae15_197624cuda3std6ranges3__45__cpo9iter_moveE - _ZN40_INTERNAL_c2c5708b_4_k_cu_4141ae15_197624cuda3std3__48in_placeE)
_ZN40_INTERNAL_c2c5708b_4_k_cu_4141ae15_197624cuda3std3__48in_placeE:
	.zero		1
	.type		_ZN40_INTERNAL_c2c5708b_4_k_cu_4141ae15_197624cuda3std6ranges3__45__cpo9iter_moveE,@object
	.size		_ZN40_INTERNAL_c2c5708b_4_k_cu_4141ae15_197624cuda3std6ranges3__45__cpo9iter_moveE,(_ZN40_INTERNAL_c2c5708b_4_k_cu_4141ae15_197624cuda3std3__45__cpo5beginE - _ZN40_INTERNAL_c2c5708b_4_k_cu_4141ae15_197624cuda3std6ranges3__45__cpo9iter_moveE)
_ZN40_INTERNAL_c2c5708b_4_k_cu_4141ae15_197624cuda3std6ranges3__45__cpo9iter_moveE:
	.zero		1
	.type		_ZN40_INTERNAL_c2c5708b_4_k_cu_4141ae15_197624cuda3std3__45__cpo5beginE,@object
	.size		_ZN40_INTERNAL_c2c5708b_4_k_cu_4141ae15_197624cuda3std3__45__cpo5beginE,(_ZN40_INTERNAL_c2c5708b_4_k_cu_4141ae15_197624cuda3std3__442_GLOBAL__N__c2c5708b_4_k_cu_4141ae15_197626ignoreE - _ZN40_INTERNAL_c2c5708b_4_k_cu_4141ae15_197624cuda3std3__45__cpo5beginE)
_ZN40_INTERNAL_c2c5708b_4_k_cu_4141ae15_197624cuda3std3__45__cpo5beginE:
	.zero		1
	.type		_ZN40_INTERNAL_c2c5708b_4_k_cu_4141ae15_197624cuda3std3__442_GLOBAL__N__c2c5708b_4_k_cu_4141ae15_197626ignoreE,@object
	.size		_ZN40_INTERNAL_c2c5708b_4_k_cu_4141ae15_197624cuda3std3__442_GLOBAL__N__c2c5708b_4_k_cu_4141ae15_197626ignoreE,(_ZN40_INTERNAL_c2c5708b_4_k_cu_4141ae15_197624cute7productE - _ZN40_INTERNAL_c2c5708b_4_k_cu_4141ae15_197624cuda3std3__442_GLOBAL__N__c2c5708b_4_k_cu_4141ae15_197626ignoreE)
_ZN40_INTERNAL_c2c5708b_4_k_cu_4141ae15_197624cuda3std3__442_GLOBAL__N__c2c5708b_4_k_cu_4141ae15_197626ignoreE:
	.zero		1
	.type		_ZN40_INTERNAL_c2c5708b_4_k_cu_4141ae15_197624cute7productE,@object
	.size		_ZN40_INTERNAL_c2c5708b_4_k_cu_4141ae15_197624cute7productE,(_ZN40_INTERNAL_c2c5708b_4_k_cu_4141ae15_197624cuda3std3__45__cpo3endE - _ZN40_INTERNAL_c2c5708b_4_k_cu_4141ae15_197624cute7productE)
_ZN40_INTERNAL_c2c5708b_4_k_cu_4141ae15_197624cute7productE:
	.zero		1
	.type		_ZN40_INTERNAL_c2c5708b_4_k_cu_4141ae15_197624cuda3std3__45__cpo3endE,@object
	.size		_ZN40_INTERNAL_c2c5708b_4_k_cu_4141ae15_197624cuda3std3__45__cpo3endE,(_ZN40_INTERNAL_c2c5708b_4_k_cu_4141ae15_197624cuda3std3__419piecewise_constructE - _ZN40_INTERNAL_c2c5708b_4_k_cu_4141ae15_197624cuda3std3__45__cpo3endE)
_ZN40_INTERNAL_c2c5708b_4_k_cu_4141ae15_197624cuda3std3__45__cpo3endE:
	.zero		1
	.type		_ZN40_INTERNAL_c2c5708b_4_k_cu_4141ae15_197624cuda3std3__419piecewise_constructE,@object
	.size		_ZN40_INTERNAL_c2c5708b_4_k_cu_4141ae15_197624cuda3std3__419piecewise_constructE,(_ZN40_INTERNAL_c2c5708b_4_k_cu_4141ae15_197624cuda3std3__45__cpo4cendE - _ZN40_INTERNAL_c2c5708b_4_k_cu_4141ae15_197624cuda3std3__419piecewise_constructE)
_ZN40_INTERNAL_c2c5708b_4_k_cu_4141ae15_197624cuda3std3__419piecewise_constructE:
	.zero		1
	.type		_ZN40_INTERNAL_c2c5708b_4_k_cu_4141ae15_197624cuda3std3__45__cpo4cendE,@object
	.size		_ZN40_INTERNAL_c2c5708b_4_k_cu_4141ae15_197624cuda3std3__45__cpo4cendE,(_ZN40_INTERNAL_c2c5708b_4_k_cu_4141ae15_197624cuda3std6ranges3__45__cpo4swapE - _ZN40_INTERNAL_c2c5708b_4_k_cu_4141ae15_197624cuda3std3__45__cpo4cendE)
_ZN40_INTERNAL_c2c5708b_4_k_cu_4141ae15_197624cuda3std3__45__cpo4cendE:
	.zero		1
	.type		_ZN40_INTERNAL_c2c5708b_4_k_cu_4141ae15_197624cuda3std6ranges3__45__cpo4swapE,@object
	.size		_ZN40_INTERNAL_c2c5708b_4_k_cu_4141ae15_197624cuda3std6ranges3__45__cpo4swapE,(.L_8 - _ZN40_INTERNAL_c2c5708b_4_k_cu_4141ae15_197624cuda3std6ranges3__45__cpo4swapE)
_ZN40_INTERNAL_c2c5708b_4_k_cu_4141ae15_197624cuda3std6ranges3__45__cpo4swapE:
	.zero		1
.L_8:


//--------------------- .nv.constant0._ZN7cutlass13device_kernelINS_4gemm6kernel13GemmUniversalIN4cute5tupleIJiiiiEEENS1_10collective13CollectiveMmaINS1_34MainloopSm90TmaGmmaWarpSpecializedILi4ENS5_IJNS4_1CILi1EEENSA_ILi8EEESB_EEENS1_35KernelTmaWarpSpecializedCooperativeEEENS5_IJNSA_ILi128EEENSA_ILi256EEENSA_ILi32EEEEEENS_10tfloat32_tENS5_IJlSB_lEEESK_SL_NS4_8TiledMMAINS4_8MMA_AtomIJNS4_4SM904GMMA30MMA_64x256x8_F32TF32TF32_SS_TNILNSP_7ScaleInE1ELSR_1EEEEEENS4_6LayoutINS5_IJNSA_ILi2EEESB_SB_EEENS5_IJSB_NSA_ILi0EEESX_EEEEENS5_IJNS4_10UnderscoreES10_S10_EEEEENS4_23SM90_TMA_LOAD_MULTICASTENS4_14ComposedLayoutINS4_7SwizzleILi3ELi4ELi3EEENS4_18smem_ptr_flag_bitsILi32EEENSU_INS5_IJSC_SI_EEENS5_IJSI_SB_EEEEEEEvNS4_8identityENS4_13SM90_TMA_LOADES1C_vS1D_EENS_8epilogue10collective6detail29Sm90TmaWarpSpecializedAdapterINS1H_15DefaultEpilogueISK_SL_SL_NS1G_6thread17LinearCombinationISK_Li1EffLNS1L_9ScaleType4KindE0ELNS_15FloatRoundStyleE2ESK_EENS1_15EpilogueDefaultEEEEEvvEEEEvNT_6ParamsE --------------------------
	.section	.nv.constant0._ZN7cutlass13device_kernelINS_4gemm6kernel13GemmUniversalIN4cute5tupleIJiiiiEEENS1_10collective13CollectiveMmaINS1_34MainloopSm90TmaGmmaWarpSpecializedILi4ENS5_IJNS4_1CILi1EEENSA_ILi8EEESB_EEENS1_35KernelTmaWarpSpecializedCooperativeEEENS5_IJNSA_ILi128EEENSA_ILi256EEENSA_ILi32EEEEEENS_10tfloat32_tENS5_IJlSB_lEEESK_SL_NS4_8TiledMMAINS4_8MMA_AtomIJNS4_4SM904GMMA30MMA_64x256x8_F32TF32TF32_SS_TNILNSP_7ScaleInE1ELSR_1EEEEEENS4_6LayoutINS5_IJNSA_ILi2EEESB_SB_EEENS5_IJSB_NSA_ILi0EEESX_EEEEENS5_IJNS4_10UnderscoreES10_S10_EEEEENS4_23SM90_TMA_LOAD_MULTICASTENS4_14ComposedLayoutINS4_7SwizzleILi3ELi4ELi3EEENS4_18smem_ptr_flag_bitsILi32EEENSU_INS5_IJSC_SI_EEENS5_IJSI_SB_EEEEEEEvNS4_8identityENS4_13SM90_TMA_LOADES1C_vS1D_EENS_8epilogue10collective6detail29Sm90TmaWarpSpecializedAdapterINS1H_15DefaultEpilogueISK_SL_SL_NS1G_6thread17LinearCombinationISK_Li1EffLNS1L_9ScaleType4KindE0ELNS_15FloatRoundStyleE2ESK_EENS1_15EpilogueDefaultEEEEEvvEEEEvNT_6ParamsE,"a",@progbits
	.sectionflags	@""
	.align	4
.nv.constant0._ZN7cutlass13device_kernelINS_4gemm6kernel13GemmUniversalIN4cute5tupleIJiiiiEEENS1_10collective13CollectiveMmaINS1_34MainloopSm90TmaGmmaWarpSpecializedILi4ENS5_IJNS4_1CILi1EEENSA_ILi8EEESB_EEENS1_35KernelTmaWarpSpecializedCooperativeEEENS5_IJNSA_ILi128EEENSA_ILi256EEENSA_ILi32EEEEEENS_10tfloat32_tENS5_IJlSB_lEEESK_SL_NS4_8TiledMMAINS4_8MMA_AtomIJNS4_4SM904GMMA30MMA_64x256x8_F32TF32TF32_SS_TNILNSP_7ScaleInE1ELSR_1EEEEEENS4_6LayoutINS5_IJNSA_ILi2EEESB_SB_EEENS5_IJSB_NSA_ILi0EEESX_EEEEENS5_IJNS4_10UnderscoreES10_S10_EEEEENS4_23SM90_TMA_LOAD_MULTICASTENS4_14ComposedLayoutINS4_7SwizzleILi3ELi4ELi3EEENS4_18smem_ptr_flag_bitsILi32EEENSU_INS5_IJSC_SI_EEENS5_IJSI_SB_EEEEEEEvNS4_8identityENS4_13SM90_TMA_LOADES1C_vS1D_EENS_8epilogue10collective6detail29Sm90TmaWarpSpecializedAdapterINS1H_15DefaultEpilogueISK_SL_SL_NS1G_6thread17LinearCombinationISK_Li1EffLNS1L_9ScaleType4KindE0ELNS_15FloatRoundStyleE2ESK_EENS1_15EpilogueDefaultEEEEEvvEEEEvNT_6ParamsE:
	.zero		1664


//--------------------- SYMBOLS --------------------------

	.type		.nv.reservedSmem.offset0,@object
	.size		.nv.reservedSmem.offset0,0x4
	.type		__assertfail,@function
